	.target	sm_100a

	.elftype	@"ET_EXEC"


//--------------------- .note.nv.tkinfo           --------------------------
	.section	.note.nv.tkinfo,"",@"SHT_NOTE"
	.sectionflags	@"SHF_NOTE_NV_TKINFO"
	.tkinfo
        /*0018*/ 	.word	0x00000002
        /*0030*/ 	.string	""
        /*0030*/ 	.string	"ptxas"
        /*0030*/ 	.string	"Cuda compilation tools, release 13.0, V13.0.88"
        /*0030*/ 	.string	"Build cuda_13.0.r13.0/compiler.36424714_0"
        /*0030*/ 	.string	"-arch sm_100a -m 64 "



//--------------------- .note.nv.cuinfo           --------------------------
	.section	.note.nv.cuinfo,"",@"SHT_NOTE"
	.sectionflags	@"SHF_NOTE_NV_CUINFO"
        /*0018*/ 	.short	0x0002
        /*001a*/ 	.short	0x0064
        /*001c*/ 	.short	0x0082
	.zero		2


//--------------------- .nv.info                  --------------------------
	.section	.nv.info,"",@"SHT_CUDA_INFO"
	.align	4


	//----- nvinfo : EIATTR_REGCOUNT
	.align		4
        /*0000*/ 	.byte	0x04, 0x2f
        /*0002*/ 	.short	(.L_19 - .L_18)
	.align		4
.L_18:
        /*0004*/ 	.word	index@(_ZN7cutlass13device_kernelINS_4gemm6kernel13GemmUniversalIN4cute5tupleIJiiiiEEENS1_10collective13CollectiveMmaINS1_35MainloopSm100TmaUmmaWarpSpecializedILi34ELi2ELi4ENS5_IJNS4_1CILi1EEENSA_ILi2EEESB_EEEEENS5_IJNSA_ILi128EEENSA_ILi64EEENSA_ILi32EEEEEENS_12float_e4m3_tENS5_IJlSB_lEEESJ_SK_NS4_8TiledMMAINS4_8MMA_AtomIJNS4_10MMA_TraitsINS4_19SM100_MMA_F8F6F4_SSEJSJ_SJ_fSF_SG_NS4_17integral_constantINS4_4UMMA5MajorELSR_0EEESS_NSP_INSQ_7ScaleInELST_0EEESU_EEEEEENS4_6LayoutINS5_IJSB_SB_SB_EEENS5_IJNSA_ILi0EEESZ_SZ_EEEEENS5_IJNS4_10UnderscoreES12_S12_EEEEENS4_23SM90_TMA_LOAD_MULTICASTENS4_14ComposedLayoutINS4_7SwizzleILi1ELi4ELi3EEENS4_18smem_ptr_flag_bitsILi8EEENSX_INS5_IJNSA_ILi8EEESH_EEENS5_IJSH_SB_EEEEEEEvNS4_8identityENS4_13SM90_TMA_LOADES1F_vS1G_EENS_8epilogue10collective18CollectiveEpilogueINS1J_23Sm100TmaWarpSpecializedILi1ELi1ELi64ELb0ELb0EEEJSI_NS5_IJNSX_ISF_SB_EENSX_ISG_SB_EEEEESJ_SK_SJ_SK_NS1J_6fusion15FusionCallbacksIS1N_NS1R_17LinearCombinationISJ_fSJ_fLNS_15FloatRoundStyleE2EEESI_S1Q_JEEENS4_5SM1004TMEM4LOAD26SM100_TMEM_LOAD_32dp32b64xES1H_NS16_INS17_ILi2ELi4ELi3EEES1A_NSX_INS5_IJS1B_SG_EEENS5_IJSG_SB_EEEEEEENS4_39AutoVectorizingCopyWithAssumedAlignmentILi128EEENS4_14SM90_TMA_STOREES25_S27_S27_EEEvvEEEEvNT_6ParamsE)
        /*0008*/ 	.word	0x00000099


	//----- nvinfo : EIATTR_FRAME_SIZE
	.align		4
.L_19:
        /*000c*/ 	.byte	0x04, 0x11
        /*000e*/ 	.short	(.L_21 - .L_20)
	.align		4
.L_20:
        /*0010*/ 	.word	index@($__internal_2_$__cuda_sm10x_tcgen05_guardrail_trap_unallocated_columns_being_dealloced)
        /*0014*/ 	.word	0x00000000


	//----- nvinfo : EIATTR_FRAME_SIZE
	.align		4
.L_21:
        /*0018*/ 	.byte	0x04, 0x11
        /*001a*/ 	.short	(.L_23 - .L_22)
	.align		4
.L_22:
        /*001c*/ 	.word	index@($__internal_1_$__cuda_sm10x_tcgen05_guardrail_trap_phase_invalid_during_alloc)
        /*0020*/ 	.word	0x00000000


	//----- nvinfo : EIATTR_FRAME_SIZE
	.align		4
.L_23:
        /*0024*/ 	.byte	0x04, 0x11
        /*0026*/ 	.short	(.L_25 - .L_24)
	.align		4
.L_24:
        /*0028*/ 	.word	index@($__internal_0_$__cuda_sm10x_tcgen05_guardrail_trap_col_being_dealloced_not_returned_by_alloc)
        /*002c*/ 	.word	0x00000000


	//----- nvinfo : EIATTR_FRAME_SIZE
	.align		4
.L_25:
        /*0030*/ 	.byte	0x04, 0x11
        /*0032*/ 	.short	(.L_27 - .L_26)
	.align		4
.L_26:
        /*0034*/ 	.word	index@(_ZN7cutlass13device_kernelINS_4gemm6kernel13GemmUniversalIN4cute5tupleIJiiiiEEENS1_10collective13CollectiveMmaINS1_35MainloopSm100TmaUmmaWarpSpecializedILi34ELi2ELi4ENS5_IJNS4_1CILi1EEENSA_ILi2EEESB_EEEEENS5_IJNSA_ILi128EEENSA_ILi64EEENSA_ILi32EEEEEENS_12float_e4m3_tENS5_IJlSB_lEEESJ_SK_NS4_8TiledMMAINS4_8MMA_AtomIJNS4_10MMA_TraitsINS4_19SM100_MMA_F8F6F4_SSEJSJ_SJ_fSF_SG_NS4_17integral_constantINS4_4UMMA5MajorELSR_0EEESS_NSP_INSQ_7ScaleInELST_0EEESU_EEEEEENS4_6LayoutINS5_IJSB_SB_SB_EEENS5_IJNSA_ILi0EEESZ_SZ_EEEEENS5_IJNS4_10UnderscoreES12_S12_EEEEENS4_23SM90_TMA_LOAD_MULTICASTENS4_14ComposedLayoutINS4_7SwizzleILi1ELi4ELi3EEENS4_18smem_ptr_flag_bitsILi8EEENSX_INS5_IJNSA_ILi8EEESH_EEENS5_IJSH_SB_EEEEEEEvNS4_8identityENS4_13SM90_TMA_LOADES1F_vS1G_EENS_8epilogue10collective18CollectiveEpilogueINS1J_23Sm100TmaWarpSpecializedILi1ELi1ELi64ELb0ELb0EEEJSI_NS5_IJNSX_ISF_SB_EENSX_ISG_SB_EEEEESJ_SK_SJ_SK_NS1J_6fusion15FusionCallbacksIS1N_NS1R_17LinearCombinationISJ_fSJ_fLNS_15FloatRoundStyleE2EEESI_S1Q_JEEENS4_5SM1004TMEM4LOAD26SM100_TMEM_LOAD_32dp32b64xES1H_NS16_INS17_ILi2ELi4ELi3EEES1A_NSX_INS5_IJS1B_SG_EEENS5_IJSG_SB_EEEEEEENS4_39AutoVectorizingCopyWithAssumedAlignmentILi128EEENS4_14SM90_TMA_STOREES25_S27_S27_EEEvvEEEEvNT_6ParamsE)
        /*0038*/ 	.word	0x00000000


	//----- nvinfo : EIATTR_MIN_STACK_SIZE
	.align		4
.L_27:
        /*003c*/ 	.byte	0x04, 0x12
        /*003e*/ 	.short	(.L_29 - .L_28)
	.align		4
.L_28:
        /*0040*/ 	.word	index@(_ZN7cutlass13device_kernelINS_4gemm6kernel13GemmUniversalIN4cute5tupleIJiiiiEEENS1_10collective13CollectiveMmaINS1_35MainloopSm100TmaUmmaWarpSpecializedILi34ELi2ELi4ENS5_IJNS4_1CILi1EEENSA_ILi2EEESB_EEEEENS5_IJNSA_ILi128EEENSA_ILi64EEENSA_ILi32EEEEEENS_12float_e4m3_tENS5_IJlSB_lEEESJ_SK_NS4_8TiledMMAINS4_8MMA_AtomIJNS4_10MMA_TraitsINS4_19SM100_MMA_F8F6F4_SSEJSJ_SJ_fSF_SG_NS4_17integral_constantINS4_4UMMA5MajorELSR_0EEESS_NSP_INSQ_7ScaleInELST_0EEESU_EEEEEENS4_6LayoutINS5_IJSB_SB_SB_EEENS5_IJNSA_ILi0EEESZ_SZ_EEEEENS5_IJNS4_10UnderscoreES12_S12_EEEEENS4_23SM90_TMA_LOAD_MULTICASTENS4_14ComposedLayoutINS4_7SwizzleILi1ELi4ELi3EEENS4_18smem_ptr_flag_bitsILi8EEENSX_INS5_IJNSA_ILi8EEESH_EEENS5_IJSH_SB_EEEEEEEvNS4_8identityENS4_13SM90_TMA_LOADES1F_vS1G_EENS_8epilogue10collective18CollectiveEpilogueINS1J_23Sm100TmaWarpSpecializedILi1ELi1ELi64ELb0ELb0EEEJSI_NS5_IJNSX_ISF_SB_EENSX_ISG_SB_EEEEESJ_SK_SJ_SK_NS1J_6fusion15FusionCallbacksIS1N_NS1R_17LinearCombinationISJ_fSJ_fLNS_15FloatRoundStyleE2EEESI_S1Q_JEEENS4_5SM1004TMEM4LOAD26SM100_TMEM_LOAD_32dp32b64xES1H_NS16_INS17_ILi2ELi4ELi3EEES1A_NSX_INS5_IJS1B_SG_EEENS5_IJSG_SB_EEEEEEENS4_39AutoVectorizingCopyWithAssumedAlignmentILi128EEENS4_14SM90_TMA_STOREES25_S27_S27_EEEvvEEEEvNT_6ParamsE)
        /*0044*/ 	.word	0x00000000
.L_29:


//--------------------- .nv.compat                --------------------------
	.section	.nv.compat,"",@"SHT_CUDA_COMPAT_INFO"
	.align	4
        /*0000*/ 	.byte	0x02, 0x09, 0x01, 0x00, 0x02, 0x02, 0x02, 0x00, 0x02, 0x05, 0x05, 0x00, 0x03, 0x07, 0x01, 0x01
        /*0010*/ 	.byte	0x02, 0x03, 0x01, 0x00, 0x02, 0x06, 0x01, 0x00, 0x04, 0x0b, 0x08, 0x00, 0x09, 0x00, 0x00, 0x00
        /*0020*/ 	.byte	0x00, 0x00, 0x00, 0x00


//--------------------- .nv.info._ZN7cutlass13device_kernelINS_4gemm6kernel13GemmUniversalIN4cute5tupleIJiiiiEEENS1_10collective13CollectiveMmaINS1_35MainloopSm100TmaUmmaWarpSpecializedILi34ELi2ELi4ENS5_IJNS4_1CILi1EEENSA_ILi2EEESB_EEEEENS5_IJNSA_ILi128EEENSA_ILi64EEENSA_ILi32EEEEEENS_12float_e4m3_tENS5_IJlSB_lEEESJ_SK_NS4_8TiledMMAINS4_8MMA_AtomIJNS4_10MMA_TraitsINS4_19SM100_MMA_F8F6F4_SSEJSJ_SJ_fSF_SG_NS4_17integral_constantINS4_4UMMA5MajorELSR_0EEESS_NSP_INSQ_7ScaleInELST_0EEESU_EEEEEENS4_6LayoutINS5_IJSB_SB_SB_EEENS5_IJNSA_ILi0EEESZ_SZ_EEEEENS5_IJNS4_10UnderscoreES12_S12_EEEEENS4_23SM90_TMA_LOAD_MULTICASTENS4_14ComposedLayoutINS4_7SwizzleILi1ELi4ELi3EEENS4_18smem_ptr_flag_bitsILi8EEENSX_INS5_IJNSA_ILi8EEESH_EEENS5_IJSH_SB_EEEEEEEvNS4_8identityENS4_13SM90_TMA_LOADES1F_vS1G_EENS_8epilogue10collective18CollectiveEpilogueINS1J_23Sm100TmaWarpSpecializedILi1ELi1ELi64ELb0ELb0EEEJSI_NS5_IJNSX_ISF_SB_EENSX_ISG_SB_EEEEESJ_SK_SJ_SK_NS1J_6fusion15FusionCallbacksIS1N_NS1R_17LinearCombinationISJ_fSJ_fLNS_15FloatRoundStyleE2EEESI_S1Q_JEEENS4_5SM1004TMEM4LOAD26SM100_TMEM_LOAD_32dp32b64xES1H_NS16_INS17_ILi2ELi4ELi3EEES1A_NSX_INS5_IJS1B_SG_EEENS5_IJSG_SB_EEEEEEENS4_39AutoVectorizingCopyWithAssumedAlignmentILi128EEENS4_14SM90_TMA_STOREES25_S27_S27_EEEvvEEEEvNT_6ParamsE --------------------------
	.section	.nv.info._ZN7cutlass13device_kernelINS_4gemm6kernel13GemmUniversalIN4cute5tupleIJiiiiEEENS1_10collective13CollectiveMmaINS1_35MainloopSm100TmaUmmaWarpSpecializedILi34ELi2ELi4ENS5_IJNS4_1CILi1EEENSA_ILi2EEESB_EEEEENS5_IJNSA_ILi128EEENSA_ILi64EEENSA_ILi32EEEEEENS_12float_e4m3_tENS5_IJlSB_lEEESJ_SK_NS4_8TiledMMAINS4_8MMA_AtomIJNS4_10MMA_TraitsINS4_19SM100_MMA_F8F6F4_SSEJSJ_SJ_fSF_SG_NS4_17integral_constantINS4_4UMMA5MajorELSR_0EEESS_NSP_INSQ_7ScaleInELST_0EEESU_EEEEEENS4_6LayoutINS5_IJSB_SB_SB_EEENS5_IJNSA_ILi0EEESZ_SZ_EEEEENS5_IJNS4_10UnderscoreES12_S12_EEEEENS4_23SM90_TMA_LOAD_MULTICASTENS4_14ComposedLayoutINS4_7SwizzleILi1ELi4ELi3EEENS4_18smem_ptr_flag_bitsILi8EEENSX_INS5_IJNSA_ILi8EEESH_EEENS5_IJSH_SB_EEEEEEEvNS4_8identityENS4_13SM90_TMA_LOADES1F_vS1G_EENS_8epilogue10collective18CollectiveEpilogueINS1J_23Sm100TmaWarpSpecializedILi1ELi1ELi64ELb0ELb0EEEJSI_NS5_IJNSX_ISF_SB_EENSX_ISG_SB_EEEEESJ_SK_SJ_SK_NS1J_6fusion15FusionCallbacksIS1N_NS1R_17LinearCombinationISJ_fSJ_fLNS_15FloatRoundStyleE2EEESI_S1Q_JEEENS4_5SM1004TMEM4LOAD26SM100_TMEM_LOAD_32dp32b64xES1H_NS16_INS17_ILi2ELi4ELi3EEES1A_NSX_INS5_IJS1B_SG_EEENS5_IJSG_SB_EEEEEEENS4_39AutoVectorizingCopyWithAssumedAlignmentILi128EEENS4_14SM90_TMA_STOREES25_S27_S27_EEEvvEEEEvNT_6ParamsE,"",@"SHT_CUDA_INFO"
	.sectionflags	@""
	.align	4


	//----- nvinfo : EIATTR_CUDA_API_VERSION
	.align		4
        /*0000*/ 	.byte	0x04, 0x37
        /*0002*/ 	.short	(.L_31 - .L_30)
.L_30:
        /*0004*/ 	.word	0x00000082


	//----- nvinfo : EIATTR_KPARAM_INFO
	.align		4
.L_31:
        /*0008*/ 	.byte	0x04, 0x17
        /*000a*/ 	.short	(.L_33 - .L_32)
.L_32:
        /*000c*/ 	.word	0x00000000
        /*0010*/ 	.short	0x0000
        /*0012*/ 	.short	0x0000
        /*0014*/ 	.byte	0x00, 0xf0, 0x01, 0x20


	//----- nvinfo : EIATTR_AT_ENTRY_FRAGMENTS
	.align		4
.L_33:
        /*0018*/ 	.byte	0x04, 0x4f
        /*001a*/ 	.short	(.L_35 - .L_34)


	//   ....[0]....
.L_34:
        /*001c*/ 	.word	0x00000006


	//----- nvinfo : EIATTR_RESERVED_SMEM_USED
	.align		4
.L_35:
        /*0020*/ 	.byte	0x01, 0x41
	.zero		2


	//----- nvinfo : EIATTR_SPARSE_MMA_MASK
	.align		4
        /*0024*/ 	.byte	0x03, 0x50
        /*0026*/ 	.short	0x0000


	//----- nvinfo : EIATTR_TCGEN05_1CTA_USED
	.align		4
        /*0028*/ 	.byte	0x01, 0x51
	.zero		2


	//----- nvinfo : EIATTR_MAXREG_COUNT
	.align		4
        /*002c*/ 	.byte	0x03, 0x1b
        /*002e*/ 	.short	0x00ff


	//----- nvinfo : EIATTR_NUM_BARRIERS
	.align		4
        /*0030*/ 	.byte	0x02, 0x4c
        /*0032*/ 	.byte	0x07
	.zero		1


	//----- nvinfo : EIATTR_EXTERNS
	.align		4
        /*0034*/ 	.byte	0x04, 0x0f
        /*0036*/ 	.short	(.L_37 - .L_36)


	//   ....[0]....
	.align		4
.L_36:
        /*0038*/ 	.word	index@(__assertfail)


	//----- nvinfo : EIATTR_MERCURY_ISA_VERSION
	.align		4
.L_37:
        /*003c*/ 	.byte	0x03, 0x5f
        /*003e*/ 	.short	0x0101


	//----- nvinfo : EIATTR_INT_WARP_WIDE_INSTR_OFFSETS
	.align		4
        /*0040*/ 	.byte	0x04, 0x31
        /*0042*/ 	.short	(.L_39 - .L_38)


	//   ....[0]....
.L_38:
        /*0044*/ 	.word	0x00004f10


	//   ....[1]....
        /*0048*/ 	.word	0x00004f40


	//   ....[2]....
        /*004c*/ 	.word	0x00004f60


	//   ....[3]....
        /*0050*/ 	.word	0x00005a90


	//   ....[4]....
        /*0054*/ 	.word	0x00005b40


	//----- nvinfo : EIATTR_COOP_GROUP_MASK_REGIDS
	.align		4
.L_39:
        /*0058*/ 	.byte	0x04, 0x29
        /*005a*/ 	.short	(.L_41 - .L_40)


	//   ....[0]....
.L_40:
        /*005c*/ 	.word	0xffffffff


	//   ....[1]....
        /*0060*/ 	.word	0xffffffff


	//   ....[2]....
        /*0064*/ 	.word	0xffffffff


	//   ....[3]....
        /*0068*/ 	.word	0xffffffff


	//   ....[4]....
        /*006c*/ 	.word	0xffffffff


	//   ....[5]....
        /*0070*/ 	.word	0xffffffff


	//   ....[6]....
        /*0074*/ 	.word	0xffffffff


	//   ....[7]....
        /*0078*/ 	.word	0xffffffff


	//   ....[8]....
        /*007c*/ 	.word	0xffffffff


	//   ....[9]....
        /*0080*/ 	.word	0xffffffff


	//   ....[10]....
        /*0084*/ 	.word	0xffffffff


	//   ....[11]....
        /*0088*/ 	.word	0xffffffff


	//   ....[12]....
        /*008c*/ 	.word	0xffffffff


	//   ....[13]....
        /*0090*/ 	.word	0xffffffff


	//----- nvinfo : EIATTR_COOP_GROUP_INSTR_OFFSETS
	.align		4
.L_41:
        /*0094*/ 	.byte	0x04, 0x28
        /*0096*/ 	.short	(.L_43 - .L_42)


	//   ....[0]....
.L_42:
        /*0098*/ 	.word	0x00000080


	//   ....[1]....
        /*009c*/ 	.word	0x000004e0


	//   ....[2]....
        /*00a0*/ 	.word	0x00000a80


	//   ....[3]....
        /*00a4*/ 	.word	0x00000bc0


	//   ....[4]....
        /*00a8*/ 	.word	0x00000cc0


	//   ....[5]....
        /*00ac*/ 	.word	0x00000e30


	//   ....[6]....
        /*00b0*/ 	.word	0x00000fd0


	//   ....[7]....
        /*00b4*/ 	.word	0x00001180


	//   ....[8]....
        /*00b8*/ 	.word	0x00002330


	//   ....[9]....
        /*00bc*/ 	.word	0x000042b0


	//   ....[10]....
        /*00c0*/ 	.word	0x000044c0


	//   ....[11]....
        /*00c4*/ 	.word	0x000044f0


	//   ....[12]....
        /*00c8*/ 	.word	0x00004df0


	//   ....[13]....
        /*00cc*/ 	.word	0x00005020


	//----- nvinfo : EIATTR_VRC_CTA_INIT_COUNT
	.align		4
.L_43:
        /*00d0*/ 	.byte	0x02, 0x4a
        /*00d2*/ 	.byte	0x80
	.zero		1


	//----- nvinfo : EIATTR_SYSCALL_OFFSETS
	.align		4
        /*00d4*/ 	.byte	0x04, 0x46
        /*00d6*/ 	.short	(.L_45 - .L_44)


	//   ....[0]....
.L_44:
        /*00d8*/ 	.word	0x00006680


	//   ....[1]....
        /*00dc*/ 	.word	0x000067c0


	//   ....[2]....
        /*00e0*/ 	.word	0x00006f80


	//----- nvinfo : EIATTR_MBARRIER_INSTR_OFFSETS
	.align		4
.L_45:
        /*00e4*/ 	.byte	0x04, 0x39
        /*00e6*/ 	.short	(.L_47 - .L_46)


	//   ....[0]....
.L_46:
        /*00e8*/ 	.word	0x00000620
        /*00ec*/ 	.word	0x000000ff
        /*00f0*/ 	.word	0x00000000
        /*00f4*/ 	.short	0x0100
        /*00f6*/ 	.byte	0x04
	.zero		1


	//   ....[1]....
        /*00f8*/ 	.word	0x00000630
        /*00fc*/ 	.word	0x000000ff
        /*0100*/ 	.word	0x00000110
        /*0104*/ 	.short	0x0100
        /*0106*/ 	.byte	0x04
	.zero		1


	//   ....[2]....
        /*0108*/ 	.word	0x00000640
        /*010c*/ 	.word	0x000000ff
        /*0110*/ 	.word	0x00000008
        /*0114*/ 	.short	0x0100
        /*0116*/ 	.byte	0x04
	.zero		1


	//   ....[3]....
        /*0118*/ 	.word	0x00000650
        /*011c*/ 	.word	0x000000ff
        /*0120*/ 	.word	0x00000118
        /*0124*/ 	.short	0x0100
        /*0126*/ 	.byte	0x04
	.zero		1


	//   ....[4]....
        /*0128*/ 	.word	0x00000660
        /*012c*/ 	.word	0x000000ff
        /*0130*/ 	.word	0x00000010
        /*0134*/ 	.short	0x0100
        /*0136*/ 	.byte	0x04
	.zero		1


	//   ....[5]....
        /*0138*/ 	.word	0x00000670
        /*013c*/ 	.word	0x000000ff
        /*0140*/ 	.word	0x00000120
        /*0144*/ 	.short	0x0100
        /*0146*/ 	.byte	0x04
	.zero		1


	//   ....[6]....
        /*0148*/ 	.word	0x00000680
        /*014c*/ 	.word	0x000000ff
        /*0150*/ 	.word	0x00000018
        /*0154*/ 	.short	0x0100
        /*0156*/ 	.byte	0x04
	.zero		1


	//   ....[7]....
        /*0158*/ 	.word	0x00000690
        /*015c*/ 	.word	0x000000ff
        /*0160*/ 	.word	0x00000128
        /*0164*/ 	.short	0x0100
        /*0166*/ 	.byte	0x04
	.zero		1


	//   ....[8]....
        /*0168*/ 	.word	0x000006a0
        /*016c*/ 	.word	0x000000ff
        /*0170*/ 	.word	0x00000020
        /*0174*/ 	.short	0x0100
        /*0176*/ 	.byte	0x04
	.zero		1


	//   ....[9]....
        /*0178*/ 	.word	0x000006b0
        /*017c*/ 	.word	0x000000ff
        /*0180*/ 	.word	0x00000130
        /*0184*/ 	.short	0x0100
        /*0186*/ 	.byte	0x04
	.zero		1


	//   ....[10]....
        /*0188*/ 	.word	0x000006c0
        /*018c*/ 	.word	0x000000ff
        /*0190*/ 	.word	0x00000028
        /*0194*/ 	.short	0x0100
        /*0196*/ 	.byte	0x04
	.zero		1


	//   ....[11]....
        /*0198*/ 	.word	0x000006d0
        /*019c*/ 	.word	0x000000ff
        /*01a0*/ 	.word	0x00000138
        /*01a4*/ 	.short	0x0100
        /*01a6*/ 	.byte	0x04
	.zero		1


	//   ....[12]....
        /*01a8*/ 	.word	0x000006e0
        /*01ac*/ 	.word	0x000000ff
        /*01b0*/ 	.word	0x00000030
        /*01b4*/ 	.short	0x0100
        /*01b6*/ 	.byte	0x04
	.zero		1


	//   ....[13]....
        /*01b8*/ 	.word	0x000006f0
        /*01bc*/ 	.word	0x000000ff
        /*01c0*/ 	.word	0x00000140
        /*01c4*/ 	.short	0x0100
        /*01c6*/ 	.byte	0x04
	.zero		1


	//   ....[14]....
        /*01c8*/ 	.word	0x00000700
        /*01cc*/ 	.word	0x000000ff
        /*01d0*/ 	.word	0x00000038
        /*01d4*/ 	.short	0x0100
        /*01d6*/ 	.byte	0x04
	.zero		1


	//   ....[15]....
        /*01d8*/ 	.word	0x00000710
        /*01dc*/ 	.word	0x000000ff
        /*01e0*/ 	.word	0x00000148
        /*01e4*/ 	.short	0x0100
        /*01e6*/ 	.byte	0x04
	.zero		1


	//   ....[16]....
        /*01e8*/ 	.word	0x00000720
        /*01ec*/ 	.word	0x000000ff
        /*01f0*/ 	.word	0x00000040
        /*01f4*/ 	.short	0x0100
        /*01f6*/ 	.byte	0x04
	.zero		1


	//   ....[17]....
        /*01f8*/ 	.word	0x00000730
        /*01fc*/ 	.word	0x000000ff
        /*0200*/ 	.word	0x00000150
        /*0204*/ 	.short	0x0100
        /*0206*/ 	.byte	0x04
	.zero		1


	//   ....[18]....
        /*0208*/ 	.word	0x00000740
        /*020c*/ 	.word	0x000000ff
        /*0210*/ 	.word	0x00000048
        /*0214*/ 	.short	0x0100
        /*0216*/ 	.byte	0x04
	.zero		1


	//   ....[19]....
        /*0218*/ 	.word	0x00000750
        /*021c*/ 	.word	0x000000ff
        /*0220*/ 	.word	0x00000158
        /*0224*/ 	.short	0x0100
        /*0226*/ 	.byte	0x04
	.zero		1


	//   ....[20]....
        /*0228*/ 	.word	0x00000760
        /*022c*/ 	.word	0x000000ff
        /*0230*/ 	.word	0x00000050
        /*0234*/ 	.short	0x0100
        /*0236*/ 	.byte	0x04
	.zero		1


	//   ....[21]....
        /*0238*/ 	.word	0x00000770
        /*023c*/ 	.word	0x000000ff
        /*0240*/ 	.word	0x00000160
        /*0244*/ 	.short	0x0100
        /*0246*/ 	.byte	0x04
	.zero		1


	//   ....[22]....
        /*0248*/ 	.word	0x00000780
        /*024c*/ 	.word	0x000000ff
        /*0250*/ 	.word	0x00000058
        /*0254*/ 	.short	0x0100
        /*0256*/ 	.byte	0x04
	.zero		1


	//   ....[23]....
        /*0258*/ 	.word	0x00000790
        /*025c*/ 	.word	0x000000ff
        /*0260*/ 	.word	0x00000168
        /*0264*/ 	.short	0x0100
        /*0266*/ 	.byte	0x04
	.zero		1


	//   ....[24]....
        /*0268*/ 	.word	0x000007a0
        /*026c*/ 	.word	0x000000ff
        /*0270*/ 	.word	0x00000060
        /*0274*/ 	.short	0x0100
        /*0276*/ 	.byte	0x04
	.zero		1


	//   ....[25]....
        /*0278*/ 	.word	0x000007b0
        /*027c*/ 	.word	0x000000ff
        /*0280*/ 	.word	0x00000170
        /*0284*/ 	.short	0x0100
        /*0286*/ 	.byte	0x04
	.zero		1


	//   ....[26]....
        /*0288*/ 	.word	0x000007c0
        /*028c*/ 	.word	0x000000ff
        /*0290*/ 	.word	0x00000068
        /*0294*/ 	.short	0x0100
        /*0296*/ 	.byte	0x04
	.zero		1


	//   ....[27]....
        /*0298*/ 	.word	0x000007d0
        /*029c*/ 	.word	0x000000ff
        /*02a0*/ 	.word	0x00000178
        /*02a4*/ 	.short	0x0100
        /*02a6*/ 	.byte	0x04
	.zero		1


	//   ....[28]....
        /*02a8*/ 	.word	0x000007e0
        /*02ac*/ 	.word	0x000000ff
        /*02b0*/ 	.word	0x00000070
        /*02b4*/ 	.short	0x0100
        /*02b6*/ 	.byte	0x04
	.zero		1


	//   ....[29]....
        /*02b8*/ 	.word	0x000007f0
        /*02bc*/ 	.word	0x000000ff
        /*02c0*/ 	.word	0x00000180
        /*02c4*/ 	.short	0x0100
        /*02c6*/ 	.byte	0x04
	.zero		1


	//   ....[30]....
        /*02c8*/ 	.word	0x00000800
        /*02cc*/ 	.word	0x000000ff
        /*02d0*/ 	.word	0x00000078
        /*02d4*/ 	.short	0x0100
        /*02d6*/ 	.byte	0x04
	.zero		1


	//   ....[31]....
        /*02d8*/ 	.word	0x00000810
        /*02dc*/ 	.word	0x000000ff
        /*02e0*/ 	.word	0x00000188
        /*02e4*/ 	.short	0x0100
        /*02e6*/ 	.byte	0x04
	.zero		1


	//   ....[32]....
        /*02e8*/ 	.word	0x00000820
        /*02ec*/ 	.word	0x000000ff
        /*02f0*/ 	.word	0x00000080
        /*02f4*/ 	.short	0x0100
        /*02f6*/ 	.byte	0x04
	.zero		1


	//   ....[33]....
        /*02f8*/ 	.word	0x00000830
        /*02fc*/ 	.word	0x000000ff
        /*0300*/ 	.word	0x00000190
        /*0304*/ 	.short	0x0100
        /*0306*/ 	.byte	0x04
	.zero		1


	//   ....[34]....
        /*0308*/ 	.word	0x00000840
        /*030c*/ 	.word	0x000000ff
        /*0310*/ 	.word	0x00000088
        /*0314*/ 	.short	0x0100
        /*0316*/ 	.byte	0x04
	.zero		1


	//   ....[35]....
        /*0318*/ 	.word	0x00000850
        /*031c*/ 	.word	0x000000ff
        /*0320*/ 	.word	0x00000198
        /*0324*/ 	.short	0x0100
        /*0326*/ 	.byte	0x04
	.zero		1


	//   ....[36]....
        /*0328*/ 	.word	0x00000860
        /*032c*/ 	.word	0x000000ff
        /*0330*/ 	.word	0x00000090
        /*0334*/ 	.short	0x0100
        /*0336*/ 	.byte	0x04
	.zero		1


	//   ....[37]....
        /*0338*/ 	.word	0x00000870
        /*033c*/ 	.word	0x000000ff
        /*0340*/ 	.word	0x000001a0
        /*0344*/ 	.short	0x0100
        /*0346*/ 	.byte	0x04
	.zero		1


	//   ....[38]....
        /*0348*/ 	.word	0x00000880
        /*034c*/ 	.word	0x000000ff
        /*0350*/ 	.word	0x00000098
        /*0354*/ 	.short	0x0100
        /*0356*/ 	.byte	0x04
	.zero		1


	//   ....[39]....
        /*0358*/ 	.word	0x00000890
        /*035c*/ 	.word	0x000000ff
        /*0360*/ 	.word	0x000001a8
        /*0364*/ 	.short	0x0100
        /*0366*/ 	.byte	0x04
	.zero		1


	//   ....[40]....
        /*0368*/ 	.word	0x000008a0
        /*036c*/ 	.word	0x000000ff
        /*0370*/ 	.word	0x000000a0
        /*0374*/ 	.short	0x0100
        /*0376*/ 	.byte	0x04
	.zero		1


	//   ....[41]....
        /*0378*/ 	.word	0x000008b0
        /*037c*/ 	.word	0x000000ff
        /*0380*/ 	.word	0x000001b0
        /*0384*/ 	.short	0x0100
        /*0386*/ 	.byte	0x04
	.zero		1


	//   ....[42]....
        /*0388*/ 	.word	0x000008c0
        /*038c*/ 	.word	0x000000ff
        /*0390*/ 	.word	0x000000a8
        /*0394*/ 	.short	0x0100
        /*0396*/ 	.byte	0x04
	.zero		1


	//   ....[43]....
        /*0398*/ 	.word	0x000008d0
        /*039c*/ 	.word	0x000000ff
        /*03a0*/ 	.word	0x000001b8
        /*03a4*/ 	.short	0x0100
        /*03a6*/ 	.byte	0x04
	.zero		1


	//   ....[44]....
        /*03a8*/ 	.word	0x000008e0
        /*03ac*/ 	.word	0x000000ff
        /*03b0*/ 	.word	0x000000b0
        /*03b4*/ 	.short	0x0100
        /*03b6*/ 	.byte	0x04
	.zero		1


	//   ....[45]....
        /*03b8*/ 	.word	0x000008f0
        /*03bc*/ 	.word	0x000000ff
        /*03c0*/ 	.word	0x000001c0
        /*03c4*/ 	.short	0x0100
        /*03c6*/ 	.byte	0x04
	.zero		1


	//   ....[46]....
        /*03c8*/ 	.word	0x00000900
        /*03cc*/ 	.word	0x000000ff
        /*03d0*/ 	.word	0x000000b8
        /*03d4*/ 	.short	0x0100
        /*03d6*/ 	.byte	0x04
	.zero		1


	//   ....[47]....
        /*03d8*/ 	.word	0x00000910
        /*03dc*/ 	.word	0x000000ff
        /*03e0*/ 	.word	0x000001c8
        /*03e4*/ 	.short	0x0100
        /*03e6*/ 	.byte	0x04
	.zero		1


	//   ....[48]....
        /*03e8*/ 	.word	0x00000920
        /*03ec*/ 	.word	0x000000ff
        /*03f0*/ 	.word	0x000000c0
        /*03f4*/ 	.short	0x0100
        /*03f6*/ 	.byte	0x04
	.zero		1


	//   ....[49]....
        /*03f8*/ 	.word	0x00000930
        /*03fc*/ 	.word	0x000000ff
        /*0400*/ 	.word	0x000001d0
        /*0404*/ 	.short	0x0100
        /*0406*/ 	.byte	0x04
	.zero		1


	//   ....[50]....
        /*0408*/ 	.word	0x00000940
        /*040c*/ 	.word	0x000000ff
        /*0410*/ 	.word	0x000000c8
        /*0414*/ 	.short	0x0100
        /*0416*/ 	.byte	0x04
	.zero		1


	//   ....[51]....
        /*0418*/ 	.word	0x00000950
        /*041c*/ 	.word	0x000000ff
        /*0420*/ 	.word	0x000001d8
        /*0424*/ 	.short	0x0100
        /*0426*/ 	.byte	0x04
	.zero		1


	//   ....[52]....
        /*0428*/ 	.word	0x00000960
        /*042c*/ 	.word	0x000000ff
        /*0430*/ 	.word	0x000000d0
        /*0434*/ 	.short	0x0100
        /*0436*/ 	.byte	0x04
	.zero		1


	//   ....[53]....
        /*0438*/ 	.word	0x00000970
        /*043c*/ 	.word	0x000000ff
        /*0440*/ 	.word	0x000001e0
        /*0444*/ 	.short	0x0100
        /*0446*/ 	.byte	0x04
	.zero		1


	//   ....[54]....
        /*0448*/ 	.word	0x00000980
        /*044c*/ 	.word	0x000000ff
        /*0450*/ 	.word	0x000000d8
        /*0454*/ 	.short	0x0100
        /*0456*/ 	.byte	0x04
	.zero		1


	//   ....[55]....
        /*0458*/ 	.word	0x00000990
        /*045c*/ 	.word	0x000000ff
        /*0460*/ 	.word	0x000001e8
        /*0464*/ 	.short	0x0100
        /*0466*/ 	.byte	0x04
	.zero		1


	//   ....[56]....
        /*0468*/ 	.word	0x000009a0
        /*046c*/ 	.word	0x000000ff
        /*0470*/ 	.word	0x000000e0
        /*0474*/ 	.short	0x0100
        /*0476*/ 	.byte	0x04
	.zero		1


	//   ....[57]....
        /*0478*/ 	.word	0x000009b0
        /*047c*/ 	.word	0x000000ff
        /*0480*/ 	.word	0x000001f0
        /*0484*/ 	.short	0x0100
        /*0486*/ 	.byte	0x04
	.zero		1


	//   ....[58]....
        /*0488*/ 	.word	0x000009c0
        /*048c*/ 	.word	0x000000ff
        /*0490*/ 	.word	0x000000e8
        /*0494*/ 	.short	0x0100
        /*0496*/ 	.byte	0x04
	.zero		1


	//   ....[59]....
        /*0498*/ 	.word	0x000009d0
        /*049c*/ 	.word	0x000000ff
        /*04a0*/ 	.word	0x000001f8
        /*04a4*/ 	.short	0x0100
        /*04a6*/ 	.byte	0x04
	.zero		1


	//   ....[60]....
        /*04a8*/ 	.word	0x000009e0
        /*04ac*/ 	.word	0x000000ff
        /*04b0*/ 	.word	0x000000f0
        /*04b4*/ 	.short	0x0100
        /*04b6*/ 	.byte	0x04
	.zero		1


	//   ....[61]....
        /*04b8*/ 	.word	0x000009f0
        /*04bc*/ 	.word	0x000000ff
        /*04c0*/ 	.word	0x00000200
        /*04c4*/ 	.short	0x0100
        /*04c6*/ 	.byte	0x04
	.zero		1


	//   ....[62]....
        /*04c8*/ 	.word	0x00000a00
        /*04cc*/ 	.word	0x000000ff
        /*04d0*/ 	.word	0x000000f8
        /*04d4*/ 	.short	0x0100
        /*04d6*/ 	.byte	0x04
	.zero		1


	//   ....[63]....
        /*04d8*/ 	.word	0x00000a10
        /*04dc*/ 	.word	0x000000ff
        /*04e0*/ 	.word	0x00000208
        /*04e4*/ 	.short	0x0100
        /*04e6*/ 	.byte	0x04
	.zero		1


	//   ....[64]....
        /*04e8*/ 	.word	0x00000a20
        /*04ec*/ 	.word	0x000000ff
        /*04f0*/ 	.word	0x00000100
        /*04f4*/ 	.short	0x0100
        /*04f6*/ 	.byte	0x04
	.zero		1


	//   ....[65]....
        /*04f8*/ 	.word	0x00000a30
        /*04fc*/ 	.word	0x000000ff
        /*0500*/ 	.word	0x00000210
        /*0504*/ 	.short	0x0100
        /*0506*/ 	.byte	0x04
	.zero		1


	//   ....[66]....
        /*0508*/ 	.word	0x00000a40
        /*050c*/ 	.word	0x000000ff
        /*0510*/ 	.word	0x00000108
        /*0514*/ 	.short	0x0100
        /*0516*/ 	.byte	0x04
	.zero		1


	//   ....[67]....
        /*0518*/ 	.word	0x00000a50
        /*051c*/ 	.word	0x000000ff
        /*0520*/ 	.word	0x00000218
        /*0524*/ 	.short	0x0100
        /*0526*/ 	.byte	0x04
	.zero		1


	//   ....[68]....
        /*0528*/ 	.word	0x00000b90
        /*052c*/ 	.word	0x000000ff
        /*0530*/ 	.word	0x00000220
        /*0534*/ 	.short	0x0100
        /*0536*/ 	.byte	0x04
	.zero		1


	//   ....[69]....
        /*0538*/ 	.word	0x00000ba0
        /*053c*/ 	.word	0x000000ff
        /*0540*/ 	.word	0x00000228
        /*0544*/ 	.short	0x0100
        /*0546*/ 	.byte	0x04
	.zero		1


	//   ....[70]....
        /*0548*/ 	.word	0x00000c90
        /*054c*/ 	.word	0x000000ff
        /*0550*/ 	.word	0x00000230
        /*0554*/ 	.short	0x0100
        /*0556*/ 	.byte	0x06
	.zero		1


	//   ....[71]....
        /*0558*/ 	.word	0x00000ca0
        /*055c*/ 	.word	0x000000ff
        /*0560*/ 	.word	0x00000238
        /*0564*/ 	.short	0x0100
        /*0566*/ 	.byte	0x06
	.zero		1


	//   ....[72]....
        /*0568*/ 	.word	0x00000de0
        /*056c*/ 	.word	0x000000ff
        /*0570*/ 	.word	0x00000240
        /*0574*/ 	.short	0x0100
        /*0576*/ 	.byte	0x06
	.zero		1


	//   ....[73]....
        /*0578*/ 	.word	0x00000df0
        /*057c*/ 	.word	0x000000ff
        /*0580*/ 	.word	0x00000250
        /*0584*/ 	.short	0x0100
        /*0586*/ 	.byte	0x06
	.zero		1


	//   ....[74]....
        /*0588*/ 	.word	0x00000e00
        /*058c*/ 	.word	0x000000ff
        /*0590*/ 	.word	0x00000248
        /*0594*/ 	.short	0x0100
        /*0596*/ 	.byte	0x06
	.zero		1


	//   ....[75]....
        /*0598*/ 	.word	0x00000e10
        /*059c*/ 	.word	0x000000ff
        /*05a0*/ 	.word	0x00000258
        /*05a4*/ 	.short	0x0100
        /*05a6*/ 	.byte	0x06
	.zero		1


	//   ....[76]....
        /*05a8*/ 	.word	0x00000f40
        /*05ac*/ 	.word	0x000000ff
        /*05b0*/ 	.word	0x00000260
        /*05b4*/ 	.short	0x0100
        /*05b6*/ 	.byte	0x04
	.zero		1


	//   ....[77]....
        /*05b8*/ 	.word	0x00000f50
        /*05bc*/ 	.word	0x000000ff
        /*05c0*/ 	.word	0x00000280
        /*05c4*/ 	.short	0x0100
        /*05c6*/ 	.byte	0x04
	.zero		1


	//   ....[78]....
        /*05c8*/ 	.word	0x00000f60
        /*05cc*/ 	.word	0x000000ff
        /*05d0*/ 	.word	0x00000268
        /*05d4*/ 	.short	0x0100
        /*05d6*/ 	.byte	0x04
	.zero		1


	//   ....[79]....
        /*05d8*/ 	.word	0x00000f70
        /*05dc*/ 	.word	0x000000ff
        /*05e0*/ 	.word	0x00000288
        /*05e4*/ 	.short	0x0100
        /*05e6*/ 	.byte	0x04
	.zero		1


	//   ....[80]....
        /*05e8*/ 	.word	0x00000f80
        /*05ec*/ 	.word	0x000000ff
        /*05f0*/ 	.word	0x00000270
        /*05f4*/ 	.short	0x0100
        /*05f6*/ 	.byte	0x04
	.zero		1


	//   ....[81]....
        /*05f8*/ 	.word	0x00000f90
        /*05fc*/ 	.word	0x000000ff
        /*0600*/ 	.word	0x00000290
        /*0604*/ 	.short	0x0100
        /*0606*/ 	.byte	0x04
	.zero		1


	//   ....[82]....
        /*0608*/ 	.word	0x00000fa0
        /*060c*/ 	.word	0x000000ff
        /*0610*/ 	.word	0x00000278
        /*0614*/ 	.short	0x0100
        /*0616*/ 	.byte	0x04
	.zero		1


	//   ....[83]....
        /*0618*/ 	.word	0x00000fb0
        /*061c*/ 	.word	0x000000ff
        /*0620*/ 	.word	0x00000298
        /*0624*/ 	.short	0x0100
        /*0626*/ 	.byte	0x04
	.zero		1


	//   ....[84]....
        /*0628*/ 	.word	0x000010a0
        /*062c*/ 	.word	0x000000ff
        /*0630*/ 	.word	0x000002a0
        /*0634*/ 	.short	0x0100
        /*0636*/ 	.byte	0x04
	.zero		1


	//   ....[85]....
        /*0638*/ 	.word	0x000010b0
        /*063c*/ 	.word	0x000000ff
        /*0640*/ 	.word	0x000002b0
        /*0644*/ 	.short	0x0100
        /*0646*/ 	.byte	0x04
	.zero		1


	//   ....[86]....
        /*0648*/ 	.word	0x000010c0
        /*064c*/ 	.word	0x000000ff
        /*0650*/ 	.word	0x000002a8
        /*0654*/ 	.short	0x0100
        /*0656*/ 	.byte	0x04
	.zero		1


	//   ....[87]....
        /*0658*/ 	.word	0x000010d0
        /*065c*/ 	.word	0x000000ff
        /*0660*/ 	.word	0x000002b8
        /*0664*/ 	.short	0x0100
        /*0666*/ 	.byte	0x04
	.zero		1


	//   ....[88]....
        /*0668*/ 	.word	0x00001be0
        /*066c*/ 	.word	0x00000000
        /*0670*/ 	.word	0x000002b0
        /*0674*/ 	.short	0x010a
        /*0676*/ 	.byte	0xff
	.zero		1


	//   ....[89]....
        /*0678*/ 	.word	0x00001c10
        /*067c*/ 	.word	0x00000000
        /*0680*/ 	.word	0x000002a0
        /*0684*/ 	.short	0x0101
        /*0686*/ 	.byte	0xff
	.zero		1


	//   ....[90]....
        /*0688*/ 	.word	0x00001cc0
        /*068c*/ 	.word	0x000000ff
        /*0690*/ 	.word	0x00000110
        /*0694*/ 	.short	0x010a
        /*0696*/ 	.byte	0x04
	.zero		1


	//   ....[91]....
        /*0698*/ 	.word	0x00001d40
        /*069c*/ 	.word	0x000000ff
        /*06a0*/ 	.word	0x00000110
        /*06a4*/ 	.short	0x010a
        /*06a6*/ 	.byte	0x21
	.zero		1


	//   ....[92]....
        /*06a8*/ 	.word	0x00001ed0
        /*06ac*/ 	.word	0x000000ff
        /*06b0*/ 	.word	0x00000110
        /*06b4*/ 	.short	0x010a
        /*06b6*/ 	.byte	0x08
	.zero		1


	//   ....[93]....
        /*06b8*/ 	.word	0x00001ff0
        /*06bc*/ 	.word	0x000000ff
        /*06c0*/ 	.word	0x00000238
        /*06c4*/ 	.short	0x0101
        /*06c6*/ 	.byte	0x07
	.zero		1


	//   ....[94]....
        /*06c8*/ 	.word	0x00002010
        /*06cc*/ 	.word	0x000000ff
        /*06d0*/ 	.word	0x00000110
        /*06d4*/ 	.short	0x010a
        /*06d6*/ 	.byte	0x04
	.zero		1


	//   ....[95]....
        /*06d8*/ 	.word	0x00002090
        /*06dc*/ 	.word	0x000000ff
        /*06e0*/ 	.word	0x00000110
        /*06e4*/ 	.short	0x010a
        /*06e6*/ 	.byte	0x11
	.zero		1


	//   ....[96]....
        /*06e8*/ 	.word	0x00002220
        /*06ec*/ 	.word	0x000000ff
        /*06f0*/ 	.word	0x00000110
        /*06f4*/ 	.short	0x010a
        /*06f6*/ 	.byte	0x06
	.zero		1


	//   ....[97]....
        /*06f8*/ 	.word	0x00002360
        /*06fc*/ 	.word	0x00000003
        /*0700*/ 	.word	0x00000240
        /*0704*/ 	.short	0x010a
        /*0706*/ 	.byte	0xff
	.zero		1


	//   ....[98]....
        /*0708*/ 	.word	0x000024b0
        /*070c*/ 	.word	0x00000000
        /*0710*/ 	.word	0x00000000
        /*0714*/ 	.short	0x0101
        /*0716*/ 	.byte	0xff
	.zero		1


	//   ....[99]....
        /*0718*/ 	.word	0x00002a50
        /*071c*/ 	.word	0x000000ff
        /*0720*/ 	.word	0x00000000
        /*0724*/ 	.short	0x010a
        /*0726*/ 	.byte	0x04
	.zero		1


	//   ....[100]....
        /*0728*/ 	.word	0x00002ae0
        /*072c*/ 	.word	0x000000ff
        /*0730*/ 	.word	0x00000000
        /*0734*/ 	.short	0x010a
        /*0736*/ 	.byte	0x05
	.zero		1


	//   ....[101]....
        /*0738*/ 	.word	0x00002b70
        /*073c*/ 	.word	0x000000ff
        /*0740*/ 	.word	0x00000000
        /*0744*/ 	.short	0x010a
        /*0746*/ 	.byte	0x05
	.zero		1


	//   ....[102]....
        /*0748*/ 	.word	0x00002c00
        /*074c*/ 	.word	0x000000ff
        /*0750*/ 	.word	0x00000000
        /*0754*/ 	.short	0x010a
        /*0756*/ 	.byte	0x05
	.zero		1


	//   ....[103]....
        /*0758*/ 	.word	0x00002c90
        /*075c*/ 	.word	0x000000ff
        /*0760*/ 	.word	0x00000000
        /*0764*/ 	.short	0x010a
        /*0766*/ 	.byte	0x05
	.zero		1


	//   ....[104]....
        /*0768*/ 	.word	0x00002d20
        /*076c*/ 	.word	0x000000ff
        /*0770*/ 	.word	0x00000000
        /*0774*/ 	.short	0x010a
        /*0776*/ 	.byte	0x05
	.zero		1


	//   ....[105]....
        /*0778*/ 	.word	0x00002db0
        /*077c*/ 	.word	0x000000ff
        /*0780*/ 	.word	0x00000000
        /*0784*/ 	.short	0x010a
        /*0786*/ 	.byte	0x05
	.zero		1


	//   ....[106]....
        /*0788*/ 	.word	0x00002e40
        /*078c*/ 	.word	0x000000ff
        /*0790*/ 	.word	0x00000000
        /*0794*/ 	.short	0x010a
        /*0796*/ 	.byte	0x05
	.zero		1


	//   ....[107]....
        /*0798*/ 	.word	0x00002ed0
        /*079c*/ 	.word	0x000000ff
        /*07a0*/ 	.word	0x00000000
        /*07a4*/ 	.short	0x010a
        /*07a6*/ 	.byte	0x05
	.zero		1


	//   ....[108]....
        /*07a8*/ 	.word	0x00002f60
        /*07ac*/ 	.word	0x000000ff
        /*07b0*/ 	.word	0x00000000
        /*07b4*/ 	.short	0x010a
        /*07b6*/ 	.byte	0x05
	.zero		1


	//   ....[109]....
        /*07b8*/ 	.word	0x00002ff0
        /*07bc*/ 	.word	0x000000ff
        /*07c0*/ 	.word	0x00000000
        /*07c4*/ 	.short	0x010a
        /*07c6*/ 	.byte	0x05
	.zero		1


	//   ....[110]....
        /*07c8*/ 	.word	0x00003080
        /*07cc*/ 	.word	0x000000ff
        /*07d0*/ 	.word	0x00000000
        /*07d4*/ 	.short	0x010a
        /*07d6*/ 	.byte	0x05
	.zero		1


	//   ....[111]....
        /*07d8*/ 	.word	0x00003110
        /*07dc*/ 	.word	0x000000ff
        /*07e0*/ 	.word	0x00000000
        /*07e4*/ 	.short	0x010a
        /*07e6*/ 	.byte	0x05
	.zero		1


	//   ....[112]....
        /*07e8*/ 	.word	0x000031a0
        /*07ec*/ 	.word	0x000000ff
        /*07f0*/ 	.word	0x00000000
        /*07f4*/ 	.short	0x010a
        /*07f6*/ 	.byte	0x05
	.zero		1


	//   ....[113]....
        /*07f8*/ 	.word	0x00003230
        /*07fc*/ 	.word	0x000000ff
        /*0800*/ 	.word	0x00000000
        /*0804*/ 	.short	0x010a
        /*0806*/ 	.byte	0x05
	.zero		1


	//   ....[114]....
        /*0808*/ 	.word	0x000032c0
        /*080c*/ 	.word	0x000000ff
        /*0810*/ 	.word	0x00000000
        /*0814*/ 	.short	0x010a
        /*0816*/ 	.byte	0x05
	.zero		1


	//   ....[115]....
        /*0818*/ 	.word	0x00003350
        /*081c*/ 	.word	0x000000ff
        /*0820*/ 	.word	0x00000000
        /*0824*/ 	.short	0x010a
        /*0826*/ 	.byte	0x05
	.zero		1


	//   ....[116]....
        /*0828*/ 	.word	0x000033e0
        /*082c*/ 	.word	0x000000ff
        /*0830*/ 	.word	0x00000000
        /*0834*/ 	.short	0x010a
        /*0836*/ 	.byte	0x05
	.zero		1


	//   ....[117]....
        /*0838*/ 	.word	0x00003470
        /*083c*/ 	.word	0x000000ff
        /*0840*/ 	.word	0x00000000
        /*0844*/ 	.short	0x010a
        /*0846*/ 	.byte	0x05
	.zero		1


	//   ....[118]....
        /*0848*/ 	.word	0x00003500
        /*084c*/ 	.word	0x000000ff
        /*0850*/ 	.word	0x00000000
        /*0854*/ 	.short	0x010a
        /*0856*/ 	.byte	0x05
	.zero		1


	//   ....[119]....
        /*0858*/ 	.word	0x00003590
        /*085c*/ 	.word	0x000000ff
        /*0860*/ 	.word	0x00000000
        /*0864*/ 	.short	0x010a
        /*0866*/ 	.byte	0x05
	.zero		1


	//   ....[120]....
        /*0868*/ 	.word	0x00003620
        /*086c*/ 	.word	0x000000ff
        /*0870*/ 	.word	0x00000000
        /*0874*/ 	.short	0x010a
        /*0876*/ 	.byte	0x05
	.zero		1


	//   ....[121]....
        /*0878*/ 	.word	0x000036b0
        /*087c*/ 	.word	0x000000ff
        /*0880*/ 	.word	0x00000000
        /*0884*/ 	.short	0x010a
        /*0886*/ 	.byte	0x05
	.zero		1


	//   ....[122]....
        /*0888*/ 	.word	0x00003740
        /*088c*/ 	.word	0x000000ff
        /*0890*/ 	.word	0x00000000
        /*0894*/ 	.short	0x010a
        /*0896*/ 	.byte	0x05
	.zero		1


	//   ....[123]....
        /*0898*/ 	.word	0x000037d0
        /*089c*/ 	.word	0x000000ff
        /*08a0*/ 	.word	0x00000000
        /*08a4*/ 	.short	0x010a
        /*08a6*/ 	.byte	0x05
	.zero		1


	//   ....[124]....
        /*08a8*/ 	.word	0x00003860
        /*08ac*/ 	.word	0x000000ff
        /*08b0*/ 	.word	0x00000000
        /*08b4*/ 	.short	0x010a
        /*08b6*/ 	.byte	0x05
	.zero		1


	//   ....[125]....
        /*08b8*/ 	.word	0x000038f0
        /*08bc*/ 	.word	0x000000ff
        /*08c0*/ 	.word	0x00000000
        /*08c4*/ 	.short	0x010a
        /*08c6*/ 	.byte	0x05
	.zero		1


	//   ....[126]....
        /*08c8*/ 	.word	0x00003980
        /*08cc*/ 	.word	0x000000ff
        /*08d0*/ 	.word	0x00000000
        /*08d4*/ 	.short	0x010a
        /*08d6*/ 	.byte	0x05
	.zero		1


	//   ....[127]....
        /*08d8*/ 	.word	0x00003a10
        /*08dc*/ 	.word	0x000000ff
        /*08e0*/ 	.word	0x00000000
        /*08e4*/ 	.short	0x010a
        /*08e6*/ 	.byte	0x05
	.zero		1


	//   ....[128]....
        /*08e8*/ 	.word	0x00003aa0
        /*08ec*/ 	.word	0x000000ff
        /*08f0*/ 	.word	0x00000000
        /*08f4*/ 	.short	0x010a
        /*08f6*/ 	.byte	0x05
	.zero		1


	//   ....[129]....
        /*08f8*/ 	.word	0x00003b30
        /*08fc*/ 	.word	0x000000ff
        /*0900*/ 	.word	0x00000000
        /*0904*/ 	.short	0x010a
        /*0906*/ 	.byte	0x05
	.zero		1


	//   ....[130]....
        /*0908*/ 	.word	0x00003bc0
        /*090c*/ 	.word	0x000000ff
        /*0910*/ 	.word	0x00000000
        /*0914*/ 	.short	0x010a
        /*0916*/ 	.byte	0x05
	.zero		1


	//   ....[131]....
        /*0918*/ 	.word	0x00003c50
        /*091c*/ 	.word	0x000000ff
        /*0920*/ 	.word	0x00000000
        /*0924*/ 	.short	0x010a
        /*0926*/ 	.byte	0x05
	.zero		1


	//   ....[132]....
        /*0928*/ 	.word	0x00003cf0
        /*092c*/ 	.word	0x00000000
        /*0930*/ 	.word	0x00000000
        /*0934*/ 	.short	0x010a
        /*0936*/ 	.byte	0xff
	.zero		1


	//   ....[133]....
        /*0938*/ 	.word	0x00003e10
        /*093c*/ 	.word	0x00000002
        /*0940*/ 	.word	0x000002a0
        /*0944*/ 	.short	0x010a
        /*0946*/ 	.byte	0xff
	.zero		1


	//   ....[134]....
        /*0948*/ 	.word	0x00003e80
        /*094c*/ 	.word	0x00000002
        /*0950*/ 	.word	0x00000000
        /*0954*/ 	.short	0x0101
        /*0956*/ 	.byte	0xff
	.zero		1


	//   ....[135]....
        /*0958*/ 	.word	0x00003ea0
        /*095c*/ 	.word	0x000000ff
        /*0960*/ 	.word	0x00000250
        /*0964*/ 	.short	0x010a
        /*0966*/ 	.byte	0x04
	.zero		1


	//   ....[136]....
        /*0968*/ 	.word	0x00003fc0
        /*096c*/ 	.word	0x00000002
        /*0970*/ 	.word	0x00000240
        /*0974*/ 	.short	0x010a
        /*0976*/ 	.byte	0xff
	.zero		1


	//   ....[137]....
        /*0978*/ 	.word	0x000040c0
        /*097c*/ 	.word	0x00000002
        /*0980*/ 	.word	0x00000000
        /*0984*/ 	.short	0x0101
        /*0986*/ 	.byte	0xff
	.zero		1


	//   ....[138]....
        /*0988*/ 	.word	0x00004150
        /*098c*/ 	.word	0x000000ff
        /*0990*/ 	.word	0x00000250
        /*0994*/ 	.short	0x0106
        /*0996*/ 	.byte	0x04
	.zero		1


	//   ....[139]....
        /*0998*/ 	.word	0x00004170
        /*099c*/ 	.word	0x000000ff
        /*09a0*/ 	.word	0x00000250
        /*09a4*/ 	.short	0x010a
        /*09a6*/ 	.byte	0x04
	.zero		1


	//   ....[140]....
        /*09a8*/ 	.word	0x00004200
        /*09ac*/ 	.word	0x000000ff
        /*09b0*/ 	.word	0x00000250
        /*09b4*/ 	.short	0x0106
        /*09b6*/ 	.byte	0x07
	.zero		1


	//   ....[141]....
        /*09b8*/ 	.word	0x00004240
        /*09bc*/ 	.word	0x00000000
        /*09c0*/ 	.word	0x00000250
        /*09c4*/ 	.short	0x010a
        /*09c6*/ 	.byte	0xff
	.zero		1


	//   ....[142]....
        /*09c8*/ 	.word	0x00004730
        /*09cc*/ 	.word	0x00000000
        /*09d0*/ 	.word	0x00000240
        /*09d4*/ 	.short	0x010a
        /*09d6*/ 	.byte	0xff
	.zero		1


	//   ....[143]....
        /*09d8*/ 	.word	0x00004830
        /*09dc*/ 	.word	0x00000003
        /*09e0*/ 	.word	0x00000000
        /*09e4*/ 	.short	0x0101
        /*09e6*/ 	.byte	0xff
	.zero		1


	//   ....[144]....
        /*09e8*/ 	.word	0x00004840
        /*09ec*/ 	.word	0x000000ff
        /*09f0*/ 	.word	0x00000000
        /*09f4*/ 	.short	0x010a
        /*09f6*/ 	.byte	0x04
	.zero		1


	//   ....[145]....
        /*09f8*/ 	.word	0x00004860
        /*09fc*/ 	.word	0x000000ff
        /*0a00*/ 	.word	0x00000280
        /*0a04*/ 	.short	0x010a
        /*0a06*/ 	.byte	0x12
	.zero		1


	//   ....[146]....
        /*0a08*/ 	.word	0x00004940
        /*0a0c*/ 	.word	0x000000ff
        /*0a10*/ 	.word	0x00000000
        /*0a14*/ 	.short	0x010a
        /*0a16*/ 	.byte	0x06
	.zero		1


	//   ....[147]....
        /*0a18*/ 	.word	0x00004a40
        /*0a1c*/ 	.word	0x000000ff
        /*0a20*/ 	.word	0x00000000
        /*0a24*/ 	.short	0x010a
        /*0a26*/ 	.byte	0x04
	.zero		1


	//   ....[148]....
        /*0a28*/ 	.word	0x00004c20
        /*0a2c*/ 	.word	0x000000ff
        /*0a30*/ 	.word	0x00000000
        /*0a34*/ 	.short	0x010a
        /*0a36*/ 	.byte	0x04
	.zero		1


	//   ....[149]....
        /*0a38*/ 	.word	0x00004cb0
        /*0a3c*/ 	.word	0x000000ff
        /*0a40*/ 	.word	0x00000000
        /*0a44*/ 	.short	0x010a
        /*0a46*/ 	.byte	0x05
	.zero		1


	//   ....[150]....
        /*0a48*/ 	.word	0x00004d40
        /*0a4c*/ 	.word	0x000000ff
        /*0a50*/ 	.word	0x00000000
        /*0a54*/ 	.short	0x010a
        /*0a56*/ 	.byte	0x05
	.zero		1


	//   ....[151]....
        /*0a58*/ 	.word	0x00004dd0
        /*0a5c*/ 	.word	0x000000ff
        /*0a60*/ 	.word	0x00000000
        /*0a64*/ 	.short	0x010a
        /*0a66*/ 	.byte	0x04
	.zero		1


	//   ....[152]....
        /*0a68*/ 	.word	0x00005270
        /*0a6c*/ 	.word	0x00000007
        /*0a70*/ 	.word	0x00000240
        /*0a74*/ 	.short	0x010a
        /*0a76*/ 	.byte	0xff
	.zero		1


	//   ....[153]....
        /*0a78*/ 	.word	0x000053e0
        /*0a7c*/ 	.word	0x00000000
        /*0a80*/ 	.word	0x00000000
        /*0a84*/ 	.short	0x0101
        /*0a86*/ 	.byte	0xff
	.zero		1


	//   ....[154]....
        /*0a88*/ 	.word	0x00005850
        /*0a8c*/ 	.word	0x000000ff
        /*0a90*/ 	.word	0x00000238
        /*0a94*/ 	.short	0x010a
        /*0a96*/ 	.byte	0x11
	.zero		1


	//   ....[155]....
        /*0a98*/ 	.word	0x000059d0
        /*0a9c*/ 	.word	0x000000ff
        /*0aa0*/ 	.word	0x00000228
        /*0aa4*/ 	.short	0x010a
        /*0aa6*/ 	.byte	0x11
	.zero		1


	//   ....[156]....
        /*0aa8*/ 	.word	0x00005be0
        /*0aac*/ 	.word	0x000000ff
        /*0ab0*/ 	.word	0x00000220
        /*0ab4*/ 	.short	0x010b
        /*0ab6*/ 	.byte	0x11
	.zero		1


	//   ....[157]....
        /*0ab8*/ 	.word	0x00005bf0
        /*0abc*/ 	.word	0x000000ff
        /*0ac0*/ 	.word	0x00000000
        /*0ac4*/ 	.short	0x0101
        /*0ac6*/ 	.byte	0x1b
	.zero		1


	//   ....[158]....
        /*0ac8*/ 	.word	0x00005c30
        /*0acc*/ 	.word	0x00000000
        /*0ad0*/ 	.word	0x00000228
        /*0ad4*/ 	.short	0x010a
        /*0ad6*/ 	.byte	0xff
	.zero		1


	//   ....[159]....
        /*0ad8*/ 	.word	0x00005f40
        /*0adc*/ 	.word	0x00000003
        /*0ae0*/ 	.word	0x00000240
        /*0ae4*/ 	.short	0x010a
        /*0ae6*/ 	.byte	0xff
	.zero		1


	//   ....[160]....
        /*0ae8*/ 	.word	0x000060c0
        /*0aec*/ 	.word	0x00000000
        /*0af0*/ 	.word	0x00000000
        /*0af4*/ 	.short	0x0101
        /*0af6*/ 	.byte	0xff
	.zero		1


	//   ....[161]....
        /*0af8*/ 	.word	0x00006b60
        /*0afc*/ 	.word	0x000000ff
        /*0b00*/ 	.word	0x00000220
        /*0b04*/ 	.short	0x010a
        /*0b06*/ 	.byte	0x2c
	.zero		1


	//   ....[162]....
        /*0b08*/ 	.word	0x00006b70
        /*0b0c*/ 	.word	0x00000016
        /*0b10*/ 	.word	0x00000260
        /*0b14*/ 	.short	0x010a
        /*0b16*/ 	.byte	0xff
	.zero		1


	//   ....[163]....
        /*0b18*/ 	.word	0x00006d00
        /*0b1c*/ 	.word	0x000000ff
        /*0b20*/ 	.word	0x00000220
        /*0b24*/ 	.short	0x010a
        /*0b26*/ 	.byte	0x2c
	.zero		1


	//   ....[164]....
        /*0b28*/ 	.word	0x00006e00
        /*0b2c*/ 	.word	0x000000ff
        /*0b30*/ 	.word	0x00000000
        /*0b34*/ 	.short	0x0101
        /*0b36*/ 	.byte	0x04
	.zero		1


	//   ....[165]....
        /*0b38*/ 	.word	0x00006e60
        /*0b3c*/ 	.word	0x00000016
        /*0b40*/ 	.word	0x00000260
        /*0b44*/ 	.short	0x010a
        /*0b46*/ 	.byte	0xff
	.zero		1


	//   ....[166]....
        /*0b48*/ 	.word	0x000074c0
        /*0b4c*/ 	.word	0x000000ff
        /*0b50*/ 	.word	0x00000000
        /*0b54*/ 	.short	0x0101
        /*0b56*/ 	.byte	0x04
	.zero		1


	//   ....[167]....
        /*0b58*/ 	.word	0x000082c0
        /*0b5c*/ 	.word	0x00000000
        /*0b60*/ 	.word	0x000002b0
        /*0b64*/ 	.short	0x010a
        /*0b66*/ 	.byte	0xff
	.zero		1


	//   ....[168]....
        /*0b68*/ 	.word	0x00008320
        /*0b6c*/ 	.word	0x00000000
        /*0b70*/ 	.word	0x00000110
        /*0b74*/ 	.short	0x010a
        /*0b76*/ 	.byte	0xff
	.zero		1


	//   ....[169]....
        /*0b78*/ 	.word	0x00008380
        /*0b7c*/ 	.word	0x00000000
        /*0b80*/ 	.word	0x00000110
        /*0b84*/ 	.short	0x010a
        /*0b86*/ 	.byte	0xff
	.zero		1


	//   ....[170]....
        /*0b88*/ 	.word	0x000083d0
        /*0b8c*/ 	.word	0x00000003
        /*0b90*/ 	.word	0x00000240
        /*0b94*/ 	.short	0x010a
        /*0b96*/ 	.byte	0xff
	.zero		1


	//   ....[171]....
        /*0b98*/ 	.word	0x00008430
        /*0b9c*/ 	.word	0x00000000
        /*0ba0*/ 	.word	0x00000000
        /*0ba4*/ 	.short	0x010a
        /*0ba6*/ 	.byte	0xff
	.zero		1


	//   ....[172]....
        /*0ba8*/ 	.word	0x00008490
        /*0bac*/ 	.word	0x00000000
        /*0bb0*/ 	.word	0x00000000
        /*0bb4*/ 	.short	0x010a
        /*0bb6*/ 	.byte	0xff
	.zero		1


	//   ....[173]....
        /*0bb8*/ 	.word	0x000084f0
        /*0bbc*/ 	.word	0x00000000
        /*0bc0*/ 	.word	0x00000000
        /*0bc4*/ 	.short	0x010a
        /*0bc6*/ 	.byte	0xff
	.zero		1


	//   ....[174]....
        /*0bc8*/ 	.word	0x00008550
        /*0bcc*/ 	.word	0x00000000
        /*0bd0*/ 	.word	0x00000000
        /*0bd4*/ 	.short	0x010a
        /*0bd6*/ 	.byte	0xff
	.zero		1


	//   ....[175]....
        /*0bd8*/ 	.word	0x000085b0
        /*0bdc*/ 	.word	0x00000000
        /*0be0*/ 	.word	0x00000000
        /*0be4*/ 	.short	0x010a
        /*0be6*/ 	.byte	0xff
	.zero		1


	//   ....[176]....
        /*0be8*/ 	.word	0x00008610
        /*0bec*/ 	.word	0x00000000
        /*0bf0*/ 	.word	0x00000000
        /*0bf4*/ 	.short	0x010a
        /*0bf6*/ 	.byte	0xff
	.zero		1


	//   ....[177]....
        /*0bf8*/ 	.word	0x00008670
        /*0bfc*/ 	.word	0x00000000
        /*0c00*/ 	.word	0x00000000
        /*0c04*/ 	.short	0x010a
        /*0c06*/ 	.byte	0xff
	.zero		1


	//   ....[178]....
        /*0c08*/ 	.word	0x000086d0
        /*0c0c*/ 	.word	0x00000000
        /*0c10*/ 	.word	0x00000000
        /*0c14*/ 	.short	0x010a
        /*0c16*/ 	.byte	0xff
	.zero		1


	//   ....[179]....
        /*0c18*/ 	.word	0x00008730
        /*0c1c*/ 	.word	0x00000000
        /*0c20*/ 	.word	0x00000000
        /*0c24*/ 	.short	0x010a
        /*0c26*/ 	.byte	0xff
	.zero		1


	//   ....[180]....
        /*0c28*/ 	.word	0x00008790
        /*0c2c*/ 	.word	0x00000000
        /*0c30*/ 	.word	0x00000000
        /*0c34*/ 	.short	0x010a
        /*0c36*/ 	.byte	0xff
	.zero		1


	//   ....[181]....
        /*0c38*/ 	.word	0x000087f0
        /*0c3c*/ 	.word	0x00000000
        /*0c40*/ 	.word	0x00000000
        /*0c44*/ 	.short	0x010a
        /*0c46*/ 	.byte	0xff
	.zero		1


	//   ....[182]....
        /*0c48*/ 	.word	0x00008850
        /*0c4c*/ 	.word	0x00000000
        /*0c50*/ 	.word	0x00000000
        /*0c54*/ 	.short	0x010a
        /*0c56*/ 	.byte	0xff
	.zero		1


	//   ....[183]....
        /*0c58*/ 	.word	0x000088b0
        /*0c5c*/ 	.word	0x00000000
        /*0c60*/ 	.word	0x00000000
        /*0c64*/ 	.short	0x010a
        /*0c66*/ 	.byte	0xff
	.zero		1


	//   ....[184]....
        /*0c68*/ 	.word	0x00008910
        /*0c6c*/ 	.word	0x00000000
        /*0c70*/ 	.word	0x00000000
        /*0c74*/ 	.short	0x010a
        /*0c76*/ 	.byte	0xff
	.zero		1


	//   ....[185]....
        /*0c78*/ 	.word	0x00008970
        /*0c7c*/ 	.word	0x00000000
        /*0c80*/ 	.word	0x00000000
        /*0c84*/ 	.short	0x010a
        /*0c86*/ 	.byte	0xff
	.zero		1


	//   ....[186]....
        /*0c88*/ 	.word	0x000089d0
        /*0c8c*/ 	.word	0x00000000
        /*0c90*/ 	.word	0x00000000
        /*0c94*/ 	.short	0x010a
        /*0c96*/ 	.byte	0xff
	.zero		1


	//   ....[187]....
        /*0c98*/ 	.word	0x00008a30
        /*0c9c*/ 	.word	0x00000000
        /*0ca0*/ 	.word	0x00000000
        /*0ca4*/ 	.short	0x010a
        /*0ca6*/ 	.byte	0xff
	.zero		1


	//   ....[188]....
        /*0ca8*/ 	.word	0x00008a90
        /*0cac*/ 	.word	0x00000000
        /*0cb0*/ 	.word	0x00000000
        /*0cb4*/ 	.short	0x010a
        /*0cb6*/ 	.byte	0xff
	.zero		1


	//   ....[189]....
        /*0cb8*/ 	.word	0x00008af0
        /*0cbc*/ 	.word	0x00000000
        /*0cc0*/ 	.word	0x00000000
        /*0cc4*/ 	.short	0x010a
        /*0cc6*/ 	.byte	0xff
	.zero		1


	//   ....[190]....
        /*0cc8*/ 	.word	0x00008b50
        /*0ccc*/ 	.word	0x00000000
        /*0cd0*/ 	.word	0x00000000
        /*0cd4*/ 	.short	0x010a
        /*0cd6*/ 	.byte	0xff
	.zero		1


	//   ....[191]....
        /*0cd8*/ 	.word	0x00008bb0
        /*0cdc*/ 	.word	0x00000000
        /*0ce0*/ 	.word	0x00000000
        /*0ce4*/ 	.short	0x010a
        /*0ce6*/ 	.byte	0xff
	.zero		1


	//   ....[192]....
        /*0ce8*/ 	.word	0x00008c10
        /*0cec*/ 	.word	0x00000000
        /*0cf0*/ 	.word	0x00000000
        /*0cf4*/ 	.short	0x010a
        /*0cf6*/ 	.byte	0xff
	.zero		1


	//   ....[193]....
        /*0cf8*/ 	.word	0x00008c70
        /*0cfc*/ 	.word	0x00000000
        /*0d00*/ 	.word	0x00000000
        /*0d04*/ 	.short	0x010a
        /*0d06*/ 	.byte	0xff
	.zero		1


	//   ....[194]....
        /*0d08*/ 	.word	0x00008cd0
        /*0d0c*/ 	.word	0x00000000
        /*0d10*/ 	.word	0x00000000
        /*0d14*/ 	.short	0x010a
        /*0d16*/ 	.byte	0xff
	.zero		1


	//   ....[195]....
        /*0d18*/ 	.word	0x00008d30
        /*0d1c*/ 	.word	0x00000000
        /*0d20*/ 	.word	0x00000000
        /*0d24*/ 	.short	0x010a
        /*0d26*/ 	.byte	0xff
	.zero		1


	//   ....[196]....
        /*0d28*/ 	.word	0x00008d90
        /*0d2c*/ 	.word	0x00000000
        /*0d30*/ 	.word	0x00000000
        /*0d34*/ 	.short	0x010a
        /*0d36*/ 	.byte	0xff
	.zero		1


	//   ....[197]....
        /*0d38*/ 	.word	0x00008df0
        /*0d3c*/ 	.word	0x00000000
        /*0d40*/ 	.word	0x00000000
        /*0d44*/ 	.short	0x010a
        /*0d46*/ 	.byte	0xff
	.zero		1


	//   ....[198]....
        /*0d48*/ 	.word	0x00008e50
        /*0d4c*/ 	.word	0x00000000
        /*0d50*/ 	.word	0x00000000
        /*0d54*/ 	.short	0x010a
        /*0d56*/ 	.byte	0xff
	.zero		1


	//   ....[199]....
        /*0d58*/ 	.word	0x00008eb0
        /*0d5c*/ 	.word	0x00000000
        /*0d60*/ 	.word	0x00000000
        /*0d64*/ 	.short	0x010a
        /*0d66*/ 	.byte	0xff
	.zero		1


	//   ....[200]....
        /*0d68*/ 	.word	0x00008f10
        /*0d6c*/ 	.word	0x00000000
        /*0d70*/ 	.word	0x00000000
        /*0d74*/ 	.short	0x010a
        /*0d76*/ 	.byte	0xff
	.zero		1


	//   ....[201]....
        /*0d78*/ 	.word	0x00008f70
        /*0d7c*/ 	.word	0x00000000
        /*0d80*/ 	.word	0x00000000
        /*0d84*/ 	.short	0x010a
        /*0d86*/ 	.byte	0xff
	.zero		1


	//   ....[202]....
        /*0d88*/ 	.word	0x00008fd0
        /*0d8c*/ 	.word	0x00000000
        /*0d90*/ 	.word	0x00000000
        /*0d94*/ 	.short	0x010a
        /*0d96*/ 	.byte	0xff
	.zero		1


	//   ....[203]....
        /*0d98*/ 	.word	0x00009030
        /*0d9c*/ 	.word	0x00000000
        /*0da0*/ 	.word	0x00000000
        /*0da4*/ 	.short	0x010a
        /*0da6*/ 	.byte	0xff
	.zero		1


	//   ....[204]....
        /*0da8*/ 	.word	0x00009080
        /*0dac*/ 	.word	0x00000002
        /*0db0*/ 	.word	0x000002a0
        /*0db4*/ 	.short	0x010a
        /*0db6*/ 	.byte	0xff
	.zero		1


	//   ....[205]....
        /*0db8*/ 	.word	0x000090e0
        /*0dbc*/ 	.word	0x00000002
        /*0dc0*/ 	.word	0x00000250
        /*0dc4*/ 	.short	0x010a
        /*0dc6*/ 	.byte	0xff
	.zero		1


	//   ....[206]....
        /*0dc8*/ 	.word	0x00009130
        /*0dcc*/ 	.word	0x00000002
        /*0dd0*/ 	.word	0x00000240
        /*0dd4*/ 	.short	0x010a
        /*0dd6*/ 	.byte	0xff
	.zero		1


	//   ....[207]....
        /*0dd8*/ 	.word	0x00009190
        /*0ddc*/ 	.word	0x00000000
        /*0de0*/ 	.word	0x00000250
        /*0de4*/ 	.short	0x010a
        /*0de6*/ 	.byte	0xff
	.zero		1


	//   ....[208]....
        /*0de8*/ 	.word	0x000091e0
        /*0dec*/ 	.word	0x00000000
        /*0df0*/ 	.word	0x00000240
        /*0df4*/ 	.short	0x010a
        /*0df6*/ 	.byte	0xff
	.zero		1


	//   ....[209]....
        /*0df8*/ 	.word	0x00009240
        /*0dfc*/ 	.word	0x00000002
        /*0e00*/ 	.word	0x00000280
        /*0e04*/ 	.short	0x010a
        /*0e06*/ 	.byte	0xff
	.zero		1


	//   ....[210]....
        /*0e08*/ 	.word	0x000092a0
        /*0e0c*/ 	.word	0x00000000
        /*0e10*/ 	.word	0x00000000
        /*0e14*/ 	.short	0x010a
        /*0e16*/ 	.byte	0xff
	.zero		1


	//   ....[211]....
        /*0e18*/ 	.word	0x00009300
        /*0e1c*/ 	.word	0x00000000
        /*0e20*/ 	.word	0x00000000
        /*0e24*/ 	.short	0x010a
        /*0e26*/ 	.byte	0xff
	.zero		1


	//   ....[212]....
        /*0e28*/ 	.word	0x00009360
        /*0e2c*/ 	.word	0x00000000
        /*0e30*/ 	.word	0x00000000
        /*0e34*/ 	.short	0x010a
        /*0e36*/ 	.byte	0xff
	.zero		1


	//   ....[213]....
        /*0e38*/ 	.word	0x000093c0
        /*0e3c*/ 	.word	0x00000000
        /*0e40*/ 	.word	0x00000000
        /*0e44*/ 	.short	0x010a
        /*0e46*/ 	.byte	0xff
	.zero		1


	//   ....[214]....
        /*0e48*/ 	.word	0x00009420
        /*0e4c*/ 	.word	0x00000000
        /*0e50*/ 	.word	0x00000000
        /*0e54*/ 	.short	0x010a
        /*0e56*/ 	.byte	0xff
	.zero		1


	//   ....[215]....
        /*0e58*/ 	.word	0x00009470
        /*0e5c*/ 	.word	0x00000007
        /*0e60*/ 	.word	0x00000240
        /*0e64*/ 	.short	0x010a
        /*0e66*/ 	.byte	0xff
	.zero		1


	//   ....[216]....
        /*0e68*/ 	.word	0x000094d0
        /*0e6c*/ 	.word	0x00000000
        /*0e70*/ 	.word	0x00000238
        /*0e74*/ 	.short	0x010a
        /*0e76*/ 	.byte	0xff
	.zero		1


	//   ....[217]....
        /*0e78*/ 	.word	0x00009530
        /*0e7c*/ 	.word	0x00000000
        /*0e80*/ 	.word	0x00000228
        /*0e84*/ 	.short	0x010a
        /*0e86*/ 	.byte	0xff
	.zero		1


	//   ....[218]....
        /*0e88*/ 	.word	0x00009580
        /*0e8c*/ 	.word	0x00000003
        /*0e90*/ 	.word	0x00000240
        /*0e94*/ 	.short	0x010a
        /*0e96*/ 	.byte	0xff
	.zero		1


	//   ....[219]....
        /*0e98*/ 	.word	0x000095e0
        /*0e9c*/ 	.word	0x00000000
        /*0ea0*/ 	.word	0x00000220
        /*0ea4*/ 	.short	0x010a
        /*0ea6*/ 	.byte	0xff
	.zero		1


	//   ....[220]....
        /*0ea8*/ 	.word	0x00009630
        /*0eac*/ 	.word	0x00000016
        /*0eb0*/ 	.word	0x00000260
        /*0eb4*/ 	.short	0x010a
        /*0eb6*/ 	.byte	0xff
	.zero		1


	//----- nvinfo : EIATTR_NUM_MBARRIERS
	.align		4
.L_47:
        /*0eb8*/ 	.byte	0x03, 0x38
        /*0eba*/ 	.short	0x0058


	//----- nvinfo : EIATTR_EXIT_INSTR_OFFSETS
	.align		4
        /*0ebc*/ 	.byte	0x04, 0x1c
        /*0ebe*/ 	.short	(.L_49 - .L_48)


	//   ....[0]....
.L_48:
        /*0ec0*/ 	.word	0x00003d20


	//   ....[1]....
        /*0ec4*/ 	.word	0x00004210


	//   ....[2]....
        /*0ec8*/ 	.word	0x00004270


	//   ....[3]....
        /*0ecc*/ 	.word	0x00005030


	//   ....[4]....
        /*0ed0*/ 	.word	0x00005c60


	//   ....[5]....
        /*0ed4*/ 	.word	0x00005ca0


	//   ....[6]....
        /*0ed8*/ 	.word	0x000082b0


	//----- nvinfo : EIATTR_MAX_THREADS
	.align		4
.L_49:
        /*0edc*/ 	.byte	0x04, 0x05
        /*0ede*/ 	.short	(.L_51 - .L_50)
.L_50:
        /*0ee0*/ 	.word	0x00000100
        /*0ee4*/ 	.word	0x00000001
        /*0ee8*/ 	.word	0x00000001


	//----- nvinfo : EIATTR_CRS_STACK_SIZE
	.align		4
.L_51:
        /*0eec*/ 	.byte	0x04, 0x1e
        /*0eee*/ 	.short	(.L_53 - .L_52)
.L_52:
        /*0ef0*/ 	.word	0x00000000


	//----- nvinfo : EIATTR_CBANK_PARAM_SIZE
	.align		4
.L_53:
        /*0ef4*/ 	.byte	0x03, 0x19
        /*0ef6*/ 	.short	0x0800


	//----- nvinfo : EIATTR_PARAM_CBANK
	.align		4
        /*0ef8*/ 	.byte	0x04, 0x0a
        /*0efa*/ 	.short	(.L_55 - .L_54)
	.align		4
.L_54:
        /*0efc*/ 	.word	index@(.nv.constant0._ZN7cutlass13device_kernelINS_4gemm6kernel13GemmUniversalIN4cute5tupleIJiiiiEEENS1_10collective13CollectiveMmaINS1_35MainloopSm100TmaUmmaWarpSpecializedILi34ELi2ELi4ENS5_IJNS4_1CILi1EEENSA_ILi2EEESB_EEEEENS5_IJNSA_ILi128EEENSA_ILi64EEENSA_ILi32EEEEEENS_12float_e4m3_tENS5_IJlSB_lEEESJ_SK_NS4_8TiledMMAINS4_8MMA_AtomIJNS4_10MMA_TraitsINS4_19SM100_MMA_F8F6F4_SSEJSJ_SJ_fSF_SG_NS4_17integral_constantINS4_4UMMA5MajorELSR_0EEESS_NSP_INSQ_7ScaleInELST_0EEESU_EEEEEENS4_6LayoutINS5_IJSB_SB_SB_EEENS5_IJNSA_ILi0EEESZ_SZ_EEEEENS5_IJNS4_10UnderscoreES12_S12_EEEEENS4_23SM90_TMA_LOAD_MULTICASTENS4_14ComposedLayoutINS4_7SwizzleILi1ELi4ELi3EEENS4_18smem_ptr_flag_bitsILi8EEENSX_INS5_IJNSA_ILi8EEESH_EEENS5_IJSH_SB_EEEEEEEvNS4_8identityENS4_13SM90_TMA_LOADES1F_vS1G_EENS_8epilogue10collective18CollectiveEpilogueINS1J_23Sm100TmaWarpSpecializedILi1ELi1ELi64ELb0ELb0EEEJSI_NS5_IJNSX_ISF_SB_EENSX_ISG_SB_EEEEESJ_SK_SJ_SK_NS1J_6fusion15FusionCallbacksIS1N_NS1R_17LinearCombinationISJ_fSJ_fLNS_15FloatRoundStyleE2EEESI_S1Q_JEEENS4_5SM1004TMEM4LOAD26SM100_TMEM_LOAD_32dp32b64xES1H_NS16_INS17_ILi2ELi4ELi3EEES1A_NSX_INS5_IJS1B_SG_EEENS5_IJSG_SB_EEEEEEENS4_39AutoVectorizingCopyWithAssumedAlignmentILi128EEENS4_14SM90_TMA_STOREES25_S27_S27_EEEvvEEEEvNT_6ParamsE)
        /*0f00*/ 	.short	0x0380
        /*0f02*/ 	.short	0x0800


	//----- nvinfo : EIATTR_SW_WAR
	.align		4
.L_55:
        /*0f04*/ 	.byte	0x04, 0x36
        /*0f06*/ 	.short	(.L_57 - .L_56)
.L_56:
        /*0f08*/ 	.word	0x00000008
.L_57:


//--------------------- .nv.callgraph             --------------------------
	.section	.nv.callgraph,"",@"SHT_CUDA_CALLGRAPH"
	.align	4
	.sectionentsize	8
	.align		4
        /*0000*/ 	.word	0x00000000
	.align		4
        /*0004*/ 	.word	0xffffffff
	.align		4
        /*0008*/ 	.word	index@(_ZN7cutlass13device_kernelINS_4gemm6kernel13GemmUniversalIN4cute5tupleIJiiiiEEENS1_10collective13CollectiveMmaINS1_35MainloopSm100TmaUmmaWarpSpecializedILi34ELi2ELi4ENS5_IJNS4_1CILi1EEENSA_ILi2EEESB_EEEEENS5_IJNSA_ILi128EEENSA_ILi64EEENSA_ILi32EEEEEENS_12float_e4m3_tENS5_IJlSB_lEEESJ_SK_NS4_8TiledMMAINS4_8MMA_AtomIJNS4_10MMA_TraitsINS4_19SM100_MMA_F8F6F4_SSEJSJ_SJ_fSF_SG_NS4_17integral_constantINS4_4UMMA5MajorELSR_0EEESS_NSP_INSQ_7ScaleInELST_0EEESU_EEEEEENS4_6LayoutINS5_IJSB_SB_SB_EEENS5_IJNSA_ILi0EEESZ_SZ_EEEEENS5_IJNS4_10UnderscoreES12_S12_EEEEENS4_23SM90_TMA_LOAD_MULTICASTENS4_14ComposedLayoutINS4_7SwizzleILi1ELi4ELi3EEENS4_18smem_ptr_flag_bitsILi8EEENSX_INS5_IJNSA_ILi8EEESH_EEENS5_IJSH_SB_EEEEEEEvNS4_8identityENS4_13SM90_TMA_LOADES1F_vS1G_EENS_8epilogue10collective18CollectiveEpilogueINS1J_23Sm100TmaWarpSpecializedILi1ELi1ELi64ELb0ELb0EEEJSI_NS5_IJNSX_ISF_SB_EENSX_ISG_SB_EEEEESJ_SK_SJ_SK_NS1J_6fusion15FusionCallbacksIS1N_NS1R_17LinearCombinationISJ_fSJ_fLNS_15FloatRoundStyleE2EEESI_S1Q_JEEENS4_5SM1004TMEM4LOAD26SM100_TMEM_LOAD_32dp32b64xES1H_NS16_INS17_ILi2ELi4ELi3EEES1A_NSX_INS5_IJS1B_SG_EEENS5_IJSG_SB_EEEEEEENS4_39AutoVectorizingCopyWithAssumedAlignmentILi128EEENS4_14SM90_TMA_STOREES25_S27_S27_EEEvvEEEEvNT_6ParamsE)
	.align		4
        /*000c*/ 	.word	index@(__assertfail)
	.align		4
        /*0010*/ 	.word	0x00000000
	.align		4
        /*0014*/ 	.word	0xfffffffe
	.align		4
        /*0018*/ 	.word	0x00000000
	.align		4
        /*001c*/ 	.word	0xfffffffd
	.align		4
        /*0020*/ 	.word	0x00000000
	.align		4
        /*0024*/ 	.word	0xfffffffc


//--------------------- .nv.constant4             --------------------------
	.section	.nv.constant4,"a",@progbits
	.align	8
	.align		8
.nv.constant4:
        /*0000*/ 	.dword	__assertfail
	.align		8
        /*0008*/ 	.dword	__unnamed_1
	.align		8
        /*0010*/ 	.dword	__unnamed_2
	.align		8
        /*0018*/ 	.dword	_ZN40_INTERNAL_5ca25d2b_4_k_cu_868bc1d8_324474cuda3std3__45__cpo5beginE
	.align		8
        /*0020*/ 	.dword	_ZN40_INTERNAL_5ca25d2b_4_k_cu_868bc1d8_324474cuda3std3__45__cpo3endE
	.align		8
        /*0028*/ 	.dword	_ZN40_INTERNAL_5ca25d2b_4_k_cu_868bc1d8_324474cuda3std3__45__cpo6cbeginE
	.align		8
        /*0030*/ 	.dword	_ZN40_INTERNAL_5ca25d2b_4_k_cu_868bc1d8_324474cuda3std3__45__cpo4cendE
	.align		8
        /*0038*/ 	.dword	_ZN40_INTERNAL_5ca25d2b_4_k_cu_868bc1d8_324474cuda3std3__442_GLOBAL__N__5ca25d2b_4_k_cu_868bc1d8_324476ignoreE
	.align		8
        /*0040*/ 	.dword	_ZN40_INTERNAL_5ca25d2b_4_k_cu_868bc1d8_324474cuda3std3__419piecewise_constructE
	.align		8
        /*0048*/ 	.dword	_ZN40_INTERNAL_5ca25d2b_4_k_cu_868bc1d8_324474cuda3std3__48in_placeE
	.align		8
        /*0050*/ 	.dword	_ZN40_INTERNAL_5ca25d2b_4_k_cu_868bc1d8_324474cuda3std6ranges3__45__cpo4swapE
	.align		8
        /*0058*/ 	.dword	_ZN40_INTERNAL_5ca25d2b_4_k_cu_868bc1d8_324474cuda3std6ranges3__45__cpo9iter_moveE
	.align		8
        /*0060*/ 	.dword	_ZN40_INTERNAL_5ca25d2b_4_k_cu_868bc1d8_324474cute7productE
	.align		8
        /*0068*/ 	.dword	_ZN40_INTERNAL_5ca25d2b_4_k_cu_868bc1d8_324474cute1_E
	.align		8
        /*0070*/ 	.dword	$str$25
	.align		8
        /*0078*/ 	.dword	$str$26
	.align		8
        /*0080*/ 	.dword	$str$27
	.align		8
        /*0088*/ 	.dword	$str$28


//--------------------- .text._ZN7cutlass13device_kernelINS_4gemm6kernel13GemmUniversalIN4cute5tupleIJiiiiEEENS1_10collective13CollectiveMmaINS1_35MainloopSm100TmaUmmaWarpSpecializedILi34ELi2ELi4ENS5_IJNS4_1CILi1EEENSA_ILi2EEESB_EEEEENS5_IJNSA_ILi128EEENSA_ILi64EEENSA_ILi32EEEEEENS_12float_e4m3_tENS5_IJlSB_lEEESJ_SK_NS4_8TiledMMAINS4_8MMA_AtomIJNS4_10MMA_TraitsINS4_19SM100_MMA_F8F6F4_SSEJSJ_SJ_fSF_SG_NS4_17integral_constantINS4_4UMMA5MajorELSR_0EEESS_NSP_INSQ_7ScaleInELST_0EEESU_EEEEEENS4_6LayoutINS5_IJSB_SB_SB_EEENS5_IJNSA_ILi0EEESZ_SZ_EEEEENS5_IJNS4_10UnderscoreES12_S12_EEEEENS4_23SM90_TMA_LOAD_MULTICASTENS4_14ComposedLayoutINS4_7SwizzleILi1ELi4ELi3EEENS4_18smem_ptr_flag_bitsILi8EEENSX_INS5_IJNSA_ILi8EEESH_EEENS5_IJSH_SB_EEEEEEEvNS4_8identityENS4_13SM90_TMA_LOADES1F_vS1G_EENS_8epilogue10collective18CollectiveEpilogueINS1J_23Sm100TmaWarpSpecializedILi1ELi1ELi64ELb0ELb0EEEJSI_NS5_IJNSX_ISF_SB_EENSX_ISG_SB_EEEEESJ_SK_SJ_SK_NS1J_6fusion15FusionCallbacksIS1N_NS1R_17LinearCombinationISJ_fSJ_fLNS_15FloatRoundStyleE2EEESI_S1Q_JEEENS4_5SM1004TMEM4LOAD26SM100_TMEM_LOAD_32dp32b64xES1H_NS16_INS17_ILi2ELi4ELi3EEES1A_NSX_INS5_IJS1B_SG_EEENS5_IJSG_SB_EEEEEEENS4_39AutoVectorizingCopyWithAssumedAlignmentILi128EEENS4_14SM90_TMA_STOREES25_S27_S27_EEEvvEEEEvNT_6ParamsE --------------------------
	.section	.text._ZN7cutlass13device_kernelINS_4gemm6kernel13GemmUniversalIN4cute5tupleIJiiiiEEENS1_10collective13CollectiveMmaINS1_35MainloopSm100TmaUmmaWarpSpecializedILi34ELi2ELi4ENS5_IJNS4_1CILi1EEENSA_ILi2EEESB_EEEEENS5_IJNSA_ILi128EEENSA_ILi64EEENSA_ILi32EEEEEENS_12float_e4m3_tENS5_IJlSB_lEEESJ_SK_NS4_8TiledMMAINS4_8MMA_AtomIJNS4_10MMA_TraitsINS4_19SM100_MMA_F8F6F4_SSEJSJ_SJ_fSF_SG_NS4_17integral_constantINS4_4UMMA5MajorELSR_0EEESS_NSP_INSQ_7ScaleInELST_0EEESU_EEEEEENS4_6LayoutINS5_IJSB_SB_SB_EEENS5_IJNSA_ILi0EEESZ_SZ_EEEEENS5_IJNS4_10UnderscoreES12_S12_EEEEENS4_23SM90_TMA_LOAD_MULTICASTENS4_14ComposedLayoutINS4_7SwizzleILi1ELi4ELi3EEENS4_18smem_ptr_flag_bitsILi8EEENSX_INS5_IJNSA_ILi8EEESH_EEENS5_IJSH_SB_EEEEEEEvNS4_8identityENS4_13SM90_TMA_LOADES1F_vS1G_EENS_8epilogue10collective18CollectiveEpilogueINS1J_23Sm100TmaWarpSpecializedILi1ELi1ELi64ELb0ELb0EEEJSI_NS5_IJNSX_ISF_SB_EENSX_ISG_SB_EEEEESJ_SK_SJ_SK_NS1J_6fusion15FusionCallbacksIS1N_NS1R_17LinearCombinationISJ_fSJ_fLNS_15FloatRoundStyleE2EEESI_S1Q_JEEENS4_5SM1004TMEM4LOAD26SM100_TMEM_LOAD_32dp32b64xES1H_NS16_INS17_ILi2ELi4ELi3EEES1A_NSX_INS5_IJS1B_SG_EEENS5_IJSG_SB_EEEEEEENS4_39AutoVectorizingCopyWithAssumedAlignmentILi128EEENS4_14SM90_TMA_STOREES25_S27_S27_EEEvvEEEEvNT_6ParamsE,"ax",@progbits
	.align	128
.text._ZN7cutlass13device_kernelINS_4gemm6kernel13GemmUniversalIN4cute5tupleIJiiiiEEENS1_10collective13CollectiveMmaINS1_35MainloopSm100TmaUmmaWarpSpecializedILi34ELi2ELi4ENS5_IJNS4_1CILi1EEENSA_ILi2EEESB_EEEEENS5_IJNSA_ILi128EEENSA_ILi64EEENSA_ILi32EEEEEENS_12float_e4m3_tENS5_IJlSB_lEEESJ_SK_NS4_8TiledMMAINS4_8MMA_AtomIJNS4_10MMA_TraitsINS4_19SM100_MMA_F8F6F4_SSEJSJ_SJ_fSF_SG_NS4_17integral_constantINS4_4UMMA5MajorELSR_0EEESS_NSP_INSQ_7ScaleInELST_0EEESU_EEEEEENS4_6LayoutINS5_IJSB_SB_SB_EEENS5_IJNSA_ILi0EEESZ_SZ_EEEEENS5_IJNS4_10UnderscoreES12_S12_EEEEENS4_23SM90_TMA_LOAD_MULTICASTENS4_14ComposedLayoutINS4_7SwizzleILi1ELi4ELi3EEENS4_18smem_ptr_flag_bitsILi8EEENSX_INS5_IJNSA_ILi8EEESH_EEENS5_IJSH_SB_EEEEEEEvNS4_8identityENS4_13SM90_TMA_LOADES1F_vS1G_EENS_8epilogue10collective18CollectiveEpilogueINS1J_23Sm100TmaWarpSpecializedILi1ELi1ELi64ELb0ELb0EEEJSI_NS5_IJNSX_ISF_SB_EENSX_ISG_SB_EEEEESJ_SK_SJ_SK_NS1J_6fusion15FusionCallbacksIS1N_NS1R_17LinearCombinationISJ_fSJ_fLNS_15FloatRoundStyleE2EEESI_S1Q_JEEENS4_5SM1004TMEM4LOAD26SM100_TMEM_LOAD_32dp32b64xES1H_NS16_INS17_ILi2ELi4ELi3EEES1A_NSX_INS5_IJS1B_SG_EEENS5_IJSG_SB_EEEEEEENS4_39AutoVectorizingCopyWithAssumedAlignmentILi128EEENS4_14SM90_TMA_STOREES25_S27_S27_EEEvvEEEEvNT_6ParamsE:
        .type           _ZN7cutlass13device_kernelINS_4gemm6kernel13GemmUniversalIN4cute5tupleIJiiiiEEENS1_10collective13CollectiveMmaINS1_35MainloopSm100TmaUmmaWarpSpecializedILi34ELi2ELi4ENS5_IJNS4_1CILi1EEENSA_ILi2EEESB_EEEEENS5_IJNSA_ILi128EEENSA_ILi64EEENSA_ILi32EEEEEENS_12float_e4m3_tENS5_IJlSB_lEEESJ_SK_NS4_8TiledMMAINS4_8MMA_AtomIJNS4_10MMA_TraitsINS4_19SM100_MMA_F8F6F4_SSEJSJ_SJ_fSF_SG_NS4_17integral_constantINS4_4UMMA5MajorELSR_0EEESS_NSP_INSQ_7ScaleInELST_0EEESU_EEEEEENS4_6LayoutINS5_IJSB_SB_SB_EEENS5_IJNSA_ILi0EEESZ_SZ_EEEEENS5_IJNS4_10UnderscoreES12_S12_EEEEENS4_23SM90_TMA_LOAD_MULTICASTENS4_14ComposedLayoutINS4_7SwizzleILi1ELi4ELi3EEENS4_18smem_ptr_flag_bitsILi8EEENSX_INS5_IJNSA_ILi8EEESH_EEENS5_IJSH_SB_EEEEEEEvNS4_8identityENS4_13SM90_TMA_LOADES1F_vS1G_EENS_8epilogue10collective18CollectiveEpilogueINS1J_23Sm100TmaWarpSpecializedILi1ELi1ELi64ELb0ELb0EEEJSI_NS5_IJNSX_ISF_SB_EENSX_ISG_SB_EEEEESJ_SK_SJ_SK_NS1J_6fusion15FusionCallbacksIS1N_NS1R_17LinearCombinationISJ_fSJ_fLNS_15FloatRoundStyleE2EEESI_S1Q_JEEENS4_5SM1004TMEM4LOAD26SM100_TMEM_LOAD_32dp32b64xES1H_NS16_INS17_ILi2ELi4ELi3EEES1A_NSX_INS5_IJS1B_SG_EEENS5_IJSG_SB_EEEEEEENS4_39AutoVectorizingCopyWithAssumedAlignmentILi128EEENS4_14SM90_TMA_STOREES25_S27_S27_EEEvvEEEEvNT_6ParamsE,@function
        .size           _ZN7cutlass13device_kernelINS_4gemm6kernel13GemmUniversalIN4cute5tupleIJiiiiEEENS1_10collective13CollectiveMmaINS1_35MainloopSm100TmaUmmaWarpSpecializedILi34ELi2ELi4ENS5_IJNS4_1CILi1EEENSA_ILi2EEESB_EEEEENS5_IJNSA_ILi128EEENSA_ILi64EEENSA_ILi32EEEEEENS_12float_e4m3_tENS5_IJlSB_lEEESJ_SK_NS4_8TiledMMAINS4_8MMA_AtomIJNS4_10MMA_TraitsINS4_19SM100_MMA_F8F6F4_SSEJSJ_SJ_fSF_SG_NS4_17integral_constantINS4_4UMMA5MajorELSR_0EEESS_NSP_INSQ_7ScaleInELST_0EEESU_EEEEEENS4_6LayoutINS5_IJSB_SB_SB_EEENS5_IJNSA_ILi0EEESZ_SZ_EEEEENS5_IJNS4_10UnderscoreES12_S12_EEEEENS4_23SM90_TMA_LOAD_MULTICASTENS4_14ComposedLayoutINS4_7SwizzleILi1ELi4ELi3EEENS4_18smem_ptr_flag_bitsILi8EEENSX_INS5_IJNSA_ILi8EEESH_EEENS5_IJSH_SB_EEEEEEEvNS4_8identityENS4_13SM90_TMA_LOADES1F_vS1G_EENS_8epilogue10collective18CollectiveEpilogueINS1J_23Sm100TmaWarpSpecializedILi1ELi1ELi64ELb0ELb0EEEJSI_NS5_IJNSX_ISF_SB_EENSX_ISG_SB_EEEEESJ_SK_SJ_SK_NS1J_6fusion15FusionCallbacksIS1N_NS1R_17LinearCombinationISJ_fSJ_fLNS_15FloatRoundStyleE2EEESI_S1Q_JEEENS4_5SM1004TMEM4LOAD26SM100_TMEM_LOAD_32dp32b64xES1H_NS16_INS17_ILi2ELi4ELi3EEES1A_NSX_INS5_IJS1B_SG_EEENS5_IJSG_SB_EEEEEEENS4_39AutoVectorizingCopyWithAssumedAlignmentILi128EEENS4_14SM90_TMA_STOREES25_S27_S27_EEEvvEEEEvNT_6ParamsE,(.L_x_226 - _ZN7cutlass13device_kernelINS_4gemm6kernel13GemmUniversalIN4cute5tupleIJiiiiEEENS1_10collective13CollectiveMmaINS1_35MainloopSm100TmaUmmaWarpSpecializedILi34ELi2ELi4ENS5_IJNS4_1CILi1EEENSA_ILi2EEESB_EEEEENS5_IJNSA_ILi128EEENSA_ILi64EEENSA_ILi32EEEEEENS_12float_e4m3_tENS5_IJlSB_lEEESJ_SK_NS4_8TiledMMAINS4_8MMA_AtomIJNS4_10MMA_TraitsINS4_19SM100_MMA_F8F6F4_SSEJSJ_SJ_fSF_SG_NS4_17integral_constantINS4_4UMMA5MajorELSR_0EEESS_NSP_INSQ_7ScaleInELST_0EEESU_EEEEEENS4_6LayoutINS5_IJSB_SB_SB_EEENS5_IJNSA_ILi0EEESZ_SZ_EEEEENS5_IJNS4_10UnderscoreES12_S12_EEEEENS4_23SM90_TMA_LOAD_MULTICASTENS4_14ComposedLayoutINS4_7SwizzleILi1ELi4ELi3EEENS4_18smem_ptr_flag_bitsILi8EEENSX_INS5_IJNSA_ILi8EEESH_EEENS5_IJSH_SB_EEEEEEEvNS4_8identityENS4_13SM90_TMA_LOADES1F_vS1G_EENS_8epilogue10collective18CollectiveEpilogueINS1J_23Sm100TmaWarpSpecializedILi1ELi1ELi64ELb0ELb0EEEJSI_NS5_IJNSX_ISF_SB_EENSX_ISG_SB_EEEEESJ_SK_SJ_SK_NS1J_6fusion15FusionCallbacksIS1N_NS1R_17LinearCombinationISJ_fSJ_fLNS_15FloatRoundStyleE2EEESI_S1Q_JEEENS4_5SM1004TMEM4LOAD26SM100_TMEM_LOAD_32dp32b64xES1H_NS16_INS17_ILi2ELi4ELi3EEES1A_NSX_INS5_IJS1B_SG_EEENS5_IJSG_SB_EEEEEEENS4_39AutoVectorizingCopyWithAssumedAlignmentILi128EEENS4_14SM90_TMA_STOREES25_S27_S27_EEEvvEEEEvNT_6ParamsE)
        .other          _ZN7cutlass13device_kernelINS_4gemm6kernel13GemmUniversalIN4cute5tupleIJiiiiEEENS1_10collective13CollectiveMmaINS1_35MainloopSm100TmaUmmaWarpSpecializedILi34ELi2ELi4ENS5_IJNS4_1CILi1EEENSA_ILi2EEESB_EEEEENS5_IJNSA_ILi128EEENSA_ILi64EEENSA_ILi32EEEEEENS_12float_e4m3_tENS5_IJlSB_lEEESJ_SK_NS4_8TiledMMAINS4_8MMA_AtomIJNS4_10MMA_TraitsINS4_19SM100_MMA_F8F6F4_SSEJSJ_SJ_fSF_SG_NS4_17integral_constantINS4_4UMMA5MajorELSR_0EEESS_NSP_INSQ_7ScaleInELST_0EEESU_EEEEEENS4_6LayoutINS5_IJSB_SB_SB_EEENS5_IJNSA_ILi0EEESZ_SZ_EEEEENS5_IJNS4_10UnderscoreES12_S12_EEEEENS4_23SM90_TMA_LOAD_MULTICASTENS4_14ComposedLayoutINS4_7SwizzleILi1ELi4ELi3EEENS4_18smem_ptr_flag_bitsILi8EEENSX_INS5_IJNSA_ILi8EEESH_EEENS5_IJSH_SB_EEEEEEEvNS4_8identityENS4_13SM90_TMA_LOADES1F_vS1G_EENS_8epilogue10collective18CollectiveEpilogueINS1J_23Sm100TmaWarpSpecializedILi1ELi1ELi64ELb0ELb0EEEJSI_NS5_IJNSX_ISF_SB_EENSX_ISG_SB_EEEEESJ_SK_SJ_SK_NS1J_6fusion15FusionCallbacksIS1N_NS1R_17LinearCombinationISJ_fSJ_fLNS_15FloatRoundStyleE2EEESI_S1Q_JEEENS4_5SM1004TMEM4LOAD26SM100_TMEM_LOAD_32dp32b64xES1H_NS16_INS17_ILi2ELi4ELi3EEES1A_NSX_INS5_IJS1B_SG_EEENS5_IJSG_SB_EEEEEEENS4_39AutoVectorizingCopyWithAssumedAlignmentILi128EEENS4_14SM90_TMA_STOREES25_S27_S27_EEEvvEEEEvNT_6ParamsE,@"STO_CUDA_ENTRY STV_DEFAULT"
_ZN7cutlass13device_kernelINS_4gemm6kernel13GemmUniversalIN4cute5tupleIJiiiiEEENS1_10collective13CollectiveMmaINS1_35MainloopSm100TmaUmmaWarpSpecializedILi34ELi2ELi4ENS5_IJNS4_1CILi1EEENSA_ILi2EEESB_EEEEENS5_IJNSA_ILi128EEENSA_ILi64EEENSA_ILi32EEEEEENS_12float_e4m3_tENS5_IJlSB_lEEESJ_SK_NS4_8TiledMMAINS4_8MMA_AtomIJNS4_10MMA_TraitsINS4_19SM100_MMA_F8F6F4_SSEJSJ_SJ_fSF_SG_NS4_17integral_constantINS4_4UMMA5MajorELSR_0EEESS_NSP_INSQ_7ScaleInELST_0EEESU_EEEEEENS4_6LayoutINS5_IJSB_SB_SB_EEENS5_IJNSA_ILi0EEESZ_SZ_EEEEENS5_IJNS4_10UnderscoreES12_S12_EEEEENS4_23SM90_TMA_LOAD_MULTICASTENS4_14ComposedLayoutINS4_7SwizzleILi1ELi4ELi3EEENS4_18smem_ptr_flag_bitsILi8EEENSX_INS5_IJNSA_ILi8EEESH_EEENS5_IJSH_SB_EEEEEEEvNS4_8identityENS4_13SM90_TMA_LOADES1F_vS1G_EENS_8epilogue10collective18CollectiveEpilogueINS1J_23Sm100TmaWarpSpecializedILi1ELi1ELi64ELb0ELb0EEEJSI_NS5_IJNSX_ISF_SB_EENSX_ISG_SB_EEEEESJ_SK_SJ_SK_NS1J_6fusion15FusionCallbacksIS1N_NS1R_17LinearCombinationISJ_fSJ_fLNS_15FloatRoundStyleE2EEESI_S1Q_JEEENS4_5SM1004TMEM4LOAD26SM100_TMEM_LOAD_32dp32b64xES1H_NS16_INS17_ILi2ELi4ELi3EEES1A_NSX_INS5_IJS1B_SG_EEENS5_IJSG_SB_EEEEEEENS4_39AutoVectorizingCopyWithAssumedAlignmentILi128EEENS4_14SM90_TMA_STOREES25_S27_S27_EEEvvEEEEvNT_6ParamsE:
[----:B------:R-:W1:Y:S01]  /*0000*/  LDC R1, c[0x0][0x37c] ;  /* 0x0000df00ff017b82 */ /* 0x000e620000000800 */
[----:B------:R-:W2:Y:S01]  /*0010*/  S2R R131, SR_TID.X ;  /* 0x0000000000837919 */ /* 0x000ea20000002100 */
[----:B------:R-:W3:Y:S01]  /*0020*/  LDCU.64 UR8, c[0x0][0x890] ;  /* 0x00011200ff0877ac */ /* 0x000ee20008000a00 */
[----:B------:R-:W-:Y:S02]  /*0030*/  PRMT R141, RZ, 0x7610, R141 ;  /* 0x00007610ff8d7816 */ /* 0x000fe4000000008d */
[----:B------:R-:W-:Y:S01]  /*0040*/  ELECT P3, URZ, PT ;  /* 0x0000000000ff782f */ /* 0x000fe20003860000 */
[----:B---3--:R-:W-:-:S04]  /*0050*/  UISETP.NE.U32.AND UP0, UPT, UR8, URZ, UPT ;  /* 0x000000ff0800728c */ /* 0x008fc8000bf05070 */
[----:B------:R-:W-:Y:S01]  /*0060*/  UISETP.NE.AND.EX UP0, UPT, UR9, URZ, UPT, UP0 ;  /* 0x000000ff0900728c */ /* 0x000fe2000bf05300 */
[----:B--2---:R-:W-:-:S05]  /*0070*/  SHF.R.U32.HI R142, RZ, 0x5, R131 ;  /* 0x00000005ff8e7819 */ /* 0x004fca0000011683 */
[----:B------:R-:W2:Y:S02]  /*0080*/  SHFL.IDX PT, R0, R142, RZ, 0x1f ;  /* 0x00001fff8e007589 */ /* 0x000ea400000e0000 */
[----:B--2---:R-:W-:Y:S01]  /*0090*/  R2UR UR22, R0 ;  /* 0x00000000001672ca */ /* 0x004fe200000e0000 */
[----:B-1----:R-:W-:-:S14]  /*00a0*/  BRA.U UP0, `(.L_x_0) ;  /* 0x0000000100307547 */ /* 0x002fdc000b800000 */
[----:B------:R-:W1:Y:S02]  /*00b0*/  LDCU.64 UR4, c[0x0][0x888] ;  /* 0x00011100ff0477ac */ /* 0x000e640008000a00 */
[----:B-1----:R-:W-:-:S04]  /*00c0*/  UISETP.NE.U32.AND UP0, UPT, UR4, URZ, UPT ;  /* 0x000000ff0400728c */ /* 0x002fc8000bf05070 */
[----:B------:R-:W-:-:S09]  /*00d0*/  UISETP.NE.AND.EX UP0, UPT, UR5, URZ, UPT, UP0 ;  /* 0x000000ff0500728c */ /* 0x000fd2000bf05300 */
[----:B------:R-:W-:Y:S05]  /*00e0*/  BRA.U !UP0, `(.L_x_1) ;  /* 0x0000000108147547 */ /* 0x000fea000b800000 */
[----:B------:R-:W1:Y:S01]  /*00f0*/  LDC.64 R2, c[0x0][0x888] ;  /* 0x00022200ff027b82 */ /* 0x000e620000000a00 */
[----:B------:R-:W1:Y:S02]  /*0100*/  LDCU.64 UR4, c[0x0][0x358] ;  /* 0x00006b00ff0477ac */ /* 0x000e640008000a00 */
[----:B-1----:R1:W5:Y:S01]  /*0110*/  LDG.E R71, desc[UR4][R2.64] ;  /* 0x0000000402477981 */ /* 0x002362000c1e1900 */
[----:B------:R-:W-:Y:S01]  /*0120*/  HFMA2 R141, -RZ, RZ, 0, 5.9604644775390625e-08 ;  /* 0x00000001ff8d7431 */ /* 0x000fe200000001ff */
[----:B------:R-:W-:Y:S05]  /*0130*/  BRA `(.L_x_0) ;  /* 0x00000000000c7947 */ /* 0x000fea0003800000 */
.L_x_1:
[----:B------:R-:W1:Y:S01]  /*0140*/  LDCU UR4, c[0x0][0x880] ;  /* 0x00011000ff0477ac */ /* 0x000e620008000800 */
[----:B------:R-:W-:Y:S01]  /*0150*/  HFMA2 R141, -RZ, RZ, 0, 5.9604644775390625e-08 ;  /* 0x00000001ff8d7431 */ /* 0x000fe200000001ff */
[----:B-1----:R-:W-:-:S07]  /*0160*/  MOV R71, UR4 ;  /* 0x0000000400477c02 */ /* 0x002fce0008000f00 */
.L_x_0:
[----:B------:R-:W2:Y:S02]  /*0170*/  LDCU.64 UR4, c[0x0][0x8b0] ;  /* 0x00011600ff0477ac */ /* 0x000ea40008000a00 */
[----:B--2---:R-:W-:-:S04]  /*0180*/  UISETP.NE.U32.AND UP0, UPT, UR4, URZ, UPT ;  /* 0x000000ff0400728c */ /* 0x004fc8000bf05070 */
[----:B------:R-:W-:-:S09]  /*0190*/  UISETP.NE.AND.EX UP0, UPT, UR5, URZ, UPT, UP0 ;  /* 0x000000ff0500728c */ /* 0x000fd2000bf05300 */
[----:B------:R-:W-:Y:S05]  /*01a0*/  BRA.U UP0, `(.L_x_2) ;  /* 0x0000000100287547 */ /* 0x000fea000b800000 */
[----:B------:R-:W2:Y:S02]  /*01b0*/  LDCU.64 UR4, c[0x0][0x8a8] ;  /* 0x00011500ff0477ac */ /* 0x000ea40008000a00 */
[----:B--2---:R-:W-:-:S04]  /*01c0*/  UISETP.NE.U32.AND UP0, UPT, UR4, URZ, UPT ;  /* 0x000000ff0400728c */ /* 0x004fc8000bf05070 */
[----:B------:R-:W-:-:S09]  /*01d0*/  UISETP.NE.AND.EX UP0, UPT, UR5, URZ, UPT, UP0 ;  /* 0x000000ff0500728c */ /* 0x000fd2000bf05300 */
[----:B------:R-:W-:Y:S05]  /*01e0*/  BRA.U !UP0, `(.L_x_3) ;  /* 0x0000000108107547 */ /* 0x000fea000b800000 */
[----:B-1----:R-:W1:Y:S01]  /*01f0*/  LDC.64 R2, c[0x0][0x8a8] ;  /* 0x00022a00ff027b82 */ /* 0x002e620000000a00 */
[----:B------:R-:W1:Y:S02]  /*0200*/  LDCU.64 UR4, c[0x0][0x358] ;  /* 0x00006b00ff0477ac */ /* 0x000e640008000a00 */
[----:B-1----:R2:W5:Y:S01]  /*0210*/  LDG.E R70, desc[UR4][R2.64] ;  /* 0x0000000402467981 */ /* 0x002562000c1e1900 */
[----:B------:R-:W-:Y:S05]  /*0220*/  BRA `(.L_x_2) ;  /* 0x0000000000087947 */ /* 0x000fea0003800000 */
.L_x_3:
[----:B------:R-:W2:Y:S02]  /*0230*/  LDCU UR4, c[0x0][0x8a0] ;  /* 0x00011400ff0477ac */ /* 0x000ea40008000800 */
[----:B--2---:R-:W-:Y:S02]  /*0240*/  MOV R70, UR4 ;  /* 0x0000000400467c02 */ /* 0x004fe40008000f00 */
.L_x_2:
[----:B------:R-:W-:Y:S01]  /*0250*/  IMAD.U32 R0, RZ, RZ, UR22 ;  /* 0x00000016ff007e24 */ /* 0x000fe2000f8e00ff */
[----:B------:R-:W-:Y:S04]  /*0260*/  BSSY.RECONVERGENT B0, `(.L_x_4) ;  /* 0x000000c000007945 */ /* 0x000fe80003800200 */
[C---:B------:R-:W-:Y:S02]  /*0270*/  ISETP.NE.OR P1, PT, R0.reuse, 0x1, !P3 ;  /* 0x000000010000780c */ /* 0x040fe40005f25670 */
[----:B------:R-:W-:-:S11]  /*0280*/  ISETP.NE.OR P0, PT, R0, 0x3, !P3 ;  /* 0x000000030000780c */ /* 0x000fd60005f05670 */
[----:B------:R-:W-:Y:S05]  /*0290*/  @P1 BRA `(.L_x_5) ;  /* 0x0000000000201947 */ /* 0x000fea0003800000 */
[----:B------:R-:W3:Y:S02]  /*02a0*/  LDCU.64 UR4, c[0x0][0x348] ;  /* 0x00006900ff0477ac */ /* 0x000ee40008000a00 */
[----:B---3--:R-:W-:Y:S02]  /*02b0*/  UIADD3 UR6, UP1, UPT, UR4, 0x80, URZ ;  /* 0x0000008004067890 */ /* 0x008fe4000ff3e0ff */
[----:B------:R-:W-:Y:S02]  /*02c0*/  UIADD3 UR4, UP0, UPT, UR4, 0x180, URZ ;  /* 0x0000018004047890 */ /* 0x000fe4000ff1e0ff */
[----:B------:R-:W-:Y:S02]  /*02d0*/  UIADD3.X UR7, UPT, UPT, URZ, UR5, URZ, UP1, !UPT ;  /* 0x00000005ff077290 */ /* 0x000fe40008ffe4ff */
[----:B------:R-:W-:-:S07]  /*02e0*/  UIADD3.X UR5, UPT, UPT, URZ, UR5, URZ, UP0, !UPT ;  /* 0x00000005ff057290 */ /* 0x000fce00087fe4ff */
[----:B------:R3:W-:Y:S02]  /*02f0*/  UTMACCTL.PF [UR6] ;  /* 0x00000000060079b9 */ /* 0x0007e40008040000 */
[----:B------:R3:W-:Y:S02]  /*0300*/  UTMACCTL.PF [UR4] ;  /* 0x00000000040079b9 */ /* 0x0007e40008040000 */
[----:B---3--:R-:W-:Y:S01]  /*0310*/  NOP ;  /* 0x0000000000007918 */ /* 0x008fe20000000000 */
.L_x_5:
[----:B------:R-:W-:Y:S05]  /*0320*/  BSYNC.RECONVERGENT B0 ;  /* 0x0000000000007941 */ /* 0x000fea0003800200 */
.L_x_4:
[----:B------:R-:W-:Y:S04]  /*0330*/  BSSY.RECONVERGENT B0, `(.L_x_6) ;  /* 0x000000a000007945 */ /* 0x000fe80003800200 */
        /* <DEDUP_REMOVED lines=9> */
.L_x_7:
[----:B------:R-:W-:Y:S05]  /*03d0*/  BSYNC.RECONVERGENT B0 ;  /* 0x0000000000007941 */ /* 0x000fea0003800200 */
.L_x_6:
[----:B------:R-:W3:Y:S01]  /*03e0*/  LDCU.64 UR4, c[0x0][0x888] ;  /* 0x00011100ff0477ac */ /* 0x000ee20008000a00 */
[----:B------:R-:W-:Y:S02]  /*03f0*/  UISETP.EQ.U32.AND UP1, UPT, UR8, URZ, UPT ;  /* 0x000000ff0800728c */ /* 0x000fe4000bf22070 */
[----:B------:R-:W-:Y:S02]  /*0400*/  UPLOP3.LUT UP3, UPT, UPT, UPT, UPT, 0x80, 0x8 ;  /* 0x000000000008789c */ /* 0x000fe40003f6f070 */
[----:B---3--:R-:W-:-:S04]  /*0410*/  UISETP.NE.U32.AND UP0, UPT, UR4, URZ, UPT ;  /* 0x000000ff0400728c */ /* 0x008fc8000bf05070 */
[----:B------:R-:W-:-:S04]  /*0420*/  UISETP.NE.AND.EX UP0, UPT, UR5, URZ, UPT, UP0 ;  /* 0x000000ff0500728c */ /* 0x000fc8000bf05300 */
[----:B------:R-:W-:-:S04]  /*0430*/  UISETP.EQ.OR.EX UP2, UPT, UR9, URZ, !UP0, UP1 ;  /* 0x000000ff0900728c */ /* 0x000fc8000c742710 */
[----:B------:R-:W-:-:S05]  /*0440*/  UP2UR UR60, UPR, URZ, 0x4 ;  /* 0x00000004ff3c7883 */ /* 0x000fca0008000000 */
[----:B------:R-:W-:Y:S07]  /*0450*/  BRA.U !UP2, `(.L_x_8) ;  /* 0x000000010a207547 */ /* 0x000fee000b800000 */
[----:B------:R-:W-:Y:S01]  /*0460*/  UISETP.NE.U32.AND UP1, UPT, UR8, URZ, UPT ;  /* 0x000000ff0800728c */ /* 0x000fe2000bf25070 */
[----:B-----5:R-:W-:Y:S01]  /*0470*/  FSETP.NEU.AND P0, PT, R71, RZ, PT ;  /* 0x000000ff4700720b */ /* 0x020fe20003f0d000 */
[----:B------:R-:W-:Y:S02]  /*0480*/  USEL UR4, URZ, 0xffffffff, UP0 ;  /* 0xffffffffff047887 */ /* 0x000fe40008000000 */
[----:B------:R-:W-:-:S10]  /*0490*/  UISETP.NE.AND.EX UP1, UPT, UR9, URZ, UPT, UP1 ;  /* 0x000000ff0900728c */ /* 0x000fd4000bf25310 */
[----:B------:R-:W-:Y:S01]  /*04a0*/  VOTEU.ANY UP0, P0 ;  /* 0x0000000000ff7886 */ /* 0x000fe20000000100 */
[----:B------:R-:W-:-:S04]  /*04b0*/  @!UP1 USEL UR4, URZ, 0xffffffff, UP0 ;  /* 0xffffffffff049887 */ /* 0x000fc80008000000 */
[----:B------:R-:W-:-:S04]  /*04c0*/  ULOP3.LUT UR4, UR4, 0x1, URZ, 0xc0, !UPT ;  /* 0x0000000104047892 */ /* 0x000fc8000f8ec0ff */
[----:B------:R-:W-:-:S11]  /*04d0*/  UISETP.NE.U32.AND UP3, UPT, UR4, 0x1, UPT ;  /* 0x000000010400788c */ /* 0x000fd6000bf65070 */
.L_x_8:
[----:B-12---:R-:W1:Y:S01]  /*04e0*/  SHFL.IDX PT, R2, R142, RZ, 0x1f ;  /* 0x00001fff8e027589 */ /* 0x006e6200000e0000 */
[----:B------:R-:W-:-:S04]  /*04f0*/  UISETP.NE.AND UP0, UPT, UR22, 0x2, UPT ;  /* 0x000000021600788c */ /* 0x000fc8000bf05270 */
[----:B------:R-:W-:Y:S01]  /*0500*/  USEL UR34, URZ, 0x1, UP0 ;  /* 0x00000001ff227887 */ /* 0x000fe20008000000 */
[----:B-1----:R-:W-:-:S13]  /*0510*/  ISETP.NE.AND P0, PT, R2, RZ, PT ;  /* 0x000000ff0200720c */ /* 0x002fda0003f05270 */
[----:B------:R-:W-:Y:S05]  /*0520*/  @P0 BRA `(.L_x_9) ;  /* 0x0000000400540947 */ /* 0x000fea0003800000 */
[----:B------:R-:W-:Y:S01]  /*0530*/  ELECT P0, URZ, PT ;  /* 0x0000000000ff782f */ /* 0x000fe20003800000 */
[----:B------:R-:W-:-:S12]  /*0540*/  BSSY.RECONVERGENT B0, `(.L_x_9) ;  /* 0x0000053000007945 */ /* 0x000fd80003800200 */
[----:B------:R-:W-:Y:S05]  /*0550*/  @!P0 BRA `(.L_x_10) ;  /* 0x0000000400448947 */ /* 0x000fea0003800000 */
[----:B------:R-:W1:Y:S01]  /*0560*/  S2UR UR4, SR_CgaCtaId ;  /* 0x00000000000479c3 */ /* 0x000e620000008800 */
[----:B------:R-:W-:Y:S01]  /*0570*/  UMOV UR5, 0x400 ;  /* 0x0000040000057882 */ /* 0x000fe20000000000 */
[----:B------:R-:W-:Y:S01]  /*0580*/  UMOV UR8, 0x1 ;  /* 0x0000000100087882 */ /* 0x000fe20000000000 */
[----:B------:R-:W-:Y:S01]  /*0590*/  UMOV UR6, 0x2 ;  /* 0x0000000200067882 */ /* 0x000fe20000000000 */
[----:B------:R-:W-:-:S04]  /*05a0*/  UIADD3 UR8, UPT, UPT, -UR8, 0x100000, URZ ;  /* 0x0010000008087890 */ /* 0x000fc8000fffe1ff */
[----:B------:R-:W-:Y:S02]  /*05b0*/  USHF.L.U32 UR9, UR8, 0xb, URZ ;  /* 0x0000000b08097899 */ /* 0x000fe400080006ff */
[----:B------:R-:W-:Y:S02]  /*05c0*/  USHF.L.U32 UR8, UR8, 0x1, URZ ;  /* 0x0000000108087899 */ /* 0x000fe400080006ff */
[----:B------:R-:W-:-:S04]  /*05d0*/  UIADD3 UR6, UPT, UPT, -UR6, 0x100000, URZ ;  /* 0x0010000006067890 */ /* 0x000fc8000fffe1ff */
[----:B------:R-:W-:Y:S02]  /*05e0*/  USHF.L.U32 UR7, UR6, 0xb, URZ ;  /* 0x0000000b06077899 */ /* 0x000fe400080006ff */
[----:B------:R-:W-:Y:S02]  /*05f0*/  USHF.L.U32 UR6, UR6, 0x1, URZ ;  /* 0x0000000106067899 */ /* 0x000fe400080006ff */
[----:B-1----:R-:W-:Y:S01]  /*0600*/  ULEA UR4, UR4, UR5, 0x18 ;  /* 0x0000000504047291 */ /* 0x002fe2000f8ec0ff */
[----:B------:R-:W1:Y:S11]  /*0610*/  FENCE.VIEW.ASYNC.S ;  /* 0x00000000000073c6 */ /* 0x000e760000000000 */
[----:B-1----:R1:W2:Y:S01]  /*0620*/  SYNCS.EXCH.64 URZ, [UR4], UR8 ;  /* 0x0000000804ff75b2 */ /* 0x0022a20008000100 */
[----:B------:R1:W3:Y:S01]  /*0630*/  SYNCS.EXCH.64 URZ, [UR4+0x110], UR6 ;  /* 0x0001100604ff75b2 */ /* 0x0002e20008000100 */
[----:B------:R1:W4:Y:S01]  /*0640*/  SYNCS.EXCH.64 URZ, [UR4+0x8], UR8 ;  /* 0x0000080804ff75b2 */ /* 0x0003220008000100 */
[----:B------:R1:W1:Y:S01]  /*0650*/  SYNCS.EXCH.64 URZ, [UR4+0x118], UR6 ;  /* 0x0001180604ff75b2 */ /* 0x0002620008000100 */
        /* <DEDUP_REMOVED lines=64> */
[----:B--234-:R-:W-:Y:S01]  /*0a60*/  NOP ;  /* 0x0000000000007918 */ /* 0x01cfe20000000000 */
.L_x_10:
[----:B-1----:R-:W-:Y:S05]  /*0a70*/  BSYNC.RECONVERGENT B0 ;  /* 0x0000000000007941 */ /* 0x002fea0003800200 */
.L_x_9:
[----:B------:R-:W1:Y:S01]  /*0a80*/  SHFL.IDX PT, R2, R142, RZ, 0x1f ;  /* 0x00001fff8e027589 */ /* 0x000e6200000e0000 */
[----:B------:R-:W-:Y:S01]  /*0a90*/  NOP ;  /* 0x0000000000007918 */ /* 0x000fe20000000000 */
[----:B-1----:R-:W-:-:S13]  /*0aa0*/  ISETP.NE.AND P0, PT, R2, 0x1, PT ;  /* 0x000000010200780c */ /* 0x002fda0003f05270 */
[----:B------:R-:W-:Y:S05]  /*0ab0*/  @P0 BRA `(.L_x_11) ;  /* 0x0000000000400947 */ /* 0x000fea0003800000 */
        /* <DEDUP_REMOVED lines=9> */
[----:B------:R-:W-:Y:S01]  /*0b50*/  USHF.L.U32 UR6, UR6, 0x1, URZ ;  /* 0x0000000106067899 */ /* 0x000fe200080006ff */
[----:B------:R-:W-:Y:S01]  /*0b60*/  ELECT P0, URZ, PT ;  /* 0x0000000000ff782f */ /* 0x000fe20003800000 */
[----:B-1----:R-:W-:Y:S01]  /*0b70*/  ULEA UR4, UR4, UR5, 0x18 ;  /* 0x0000000504047291 */ /* 0x002fe2000f8ec0ff */
[----:B------:R-:W1:Y:S11]  /*0b80*/  FENCE.VIEW.ASYNC.S ;  /* 0x00000000000073c6 */ /* 0x000e760000000000 */
[----:B-1----:R1:W2:Y:S01]  /*0b90*/  SYNCS.EXCH.64 URZ, [UR4+0x220], UR8 ;  /* 0x0002200804ff75b2 */ /* 0x0022a20008000100 */
[----:B------:R1:W3:Y:S01]  /*0ba0*/  SYNCS.EXCH.64 URZ, [UR4+0x228], UR6 ;  /* 0x0002280604ff75b2 */ /* 0x0002e20008000100 */
[----:B------:R-:W-:Y:S01]  /*0bb0*/  NOP ;  /* 0x0000000000007918 */ /* 0x000fe20000000000 */
.L_x_11:
[----:B------:R-:W4:Y:S01]  /*0bc0*/  SHFL.IDX PT, R2, R142, RZ, 0x1f ;  /* 0x00001fff8e027589 */ /* 0x000f2200000e0000 */
[----:B------:R-:W-:Y:S01]  /*0bd0*/  NOP ;  /* 0x0000000000007918 */ /* 0x000fe20000000000 */
[----:B----4-:R-:W-:-:S13]  /*0be0*/  ISETP.NE.AND P0, PT, R2, 0x3, PT ;  /* 0x000000030200780c */ /* 0x010fda0003f05270 */
[----:B------:R-:W-:Y:S05]  /*0bf0*/  @P0 BRA `(.L_x_12) ;  /* 0x0000000000300947 */ /* 0x000fea0003800000 */
[----:B-1----:R-:W1:Y:S01]  /*0c00*/  S2UR UR6, SR_CgaCtaId ;  /* 0x00000000000679c3 */ /* 0x002e620000008800 */
[----:B------:R-:W-:Y:S01]  /*0c10*/  UMOV UR4, 0x400 ;  /* 0x0000040000047882 */ /* 0x000fe20000000000 */
[----:B------:R-:W-:Y:S01]  /*0c20*/  UMOV UR5, 0x20 ;  /* 0x0000002000057882 */ /* 0x000fe20000000000 */
[----:B------:R-:W-:Y:S01]  /*0c30*/  ELECT P0, URZ, PT ;  /* 0x0000000000ff782f */ /* 0x000fe20003800000 */
[----:B-1----:R-:W-:Y:S02]  /*0c40*/  ULEA UR6, UR6, UR4, 0x18 ;  /* 0x0000000406067291 */ /* 0x002fe4000f8ec0ff */
[----:B------:R-:W-:-:S04]  /*0c50*/  UIADD3 UR4, UPT, UPT, -UR5, 0x100000, URZ ;  /* 0x0010000005047890 */ /* 0x000fc8000fffe1ff */
[----:B------:R-:W-:Y:S02]  /*0c60*/  USHF.L.U32 UR5, UR4, 0xb, URZ ;  /* 0x0000000b04057899 */ /* 0x000fe400080006ff */
[----:B------:R-:W-:Y:S01]  /*0c70*/  USHF.L.U32 UR4, UR4, 0x1, URZ ;  /* 0x0000000104047899 */ /* 0x000fe200080006ff */
[----:B------:R-:W1:Y:S11]  /*0c80*/  FENCE.VIEW.ASYNC.S ;  /* 0x00000000000073c6 */ /* 0x000e760000000000 */
[----:B-1----:R4:W1:Y:S01]  /*0c90*/  SYNCS.EXCH.64 URZ, [UR6+0x230], UR4 ;  /* 0x0002300406ff75b2 */ /* 0x0028620008000100 */
[----:B------:R4:W1:Y:S02]  /*0ca0*/  SYNCS.EXCH.64 URZ, [UR6+0x238], UR4 ;  /* 0x0002380406ff75b2 */ /* 0x0008640008000100 */
[----:B----4-:R-:W-:Y:S01]  /*0cb0*/  NOP ;  /* 0x0000000000007918 */ /* 0x010fe20000000000 */
.L_x_12:
[----:B------:R-:W4:Y:S01]  /*0cc0*/  SHFL.IDX PT, R2, R142, RZ, 0x1f ;  /* 0x00001fff8e027589 */ /* 0x000f2200000e0000 */
[----:B------:R-:W-:Y:S01]  /*0cd0*/  NOP ;  /* 0x0000000000007918 */ /* 0x000fe20000000000 */
[----:B----4-:R-:W-:-:S13]  /*0ce0*/  ISETP.NE.AND P0, PT, R2, 0x4, PT ;  /* 0x000000040200780c */ /* 0x010fda0003f05270 */
[----:B------:R-:W-:Y:S05]  /*0cf0*/  @P0 BRA `(.L_x_13) ;  /* 0x00000000004c0947 */ /* 0x000fea0003800000 */
[----:B-1----:R-:W1:Y:S01]  /*0d00*/  S2UR UR6, SR_CgaCtaId ;  /* 0x00000000000679c3 */ /* 0x002e620000008800 */
[----:B------:R-:W-:Y:S01]  /*0d10*/  UMOV UR4, 0x1e0 ;  /* 0x000001e000047882 */ /* 0x000fe20000000000 */
[----:B------:R-:W-:Y:S01]  /*0d20*/  UMOV UR5, 0x400 ;  /* 0x0000040000057882 */ /* 0x000fe20000000000 */
[----:B------:R-:W-:Y:S01]  /*0d30*/  USEL UR4, UR4, 0x1a0, UP3 ;  /* 0x000001a004047887 */ /* 0x000fe20009800000 */
[----:B------:R-:W-:Y:S01]  /*0d40*/  UMOV UR8, 0x1 ;  /* 0x0000000100087882 */ /* 0x000fe20000000000 */
[----:B------:R-:W-:Y:S01]  /*0d50*/  ELECT P0, URZ, PT ;  /* 0x0000000000ff782f */ /* 0x000fe20003800000 */
[----:B------:R-:W-:-:S04]  /*0d60*/  UIADD3 UR8, UPT, UPT, -UR8, 0x100000, URZ ;  /* 0x0010000008087890 */ /* 0x000fc8000fffe1ff */
[----:B------:R-:W-:Y:S02]  /*0d70*/  USHF.L.U32 UR9, UR8, 0xb, URZ ;  /* 0x0000000b08097899 */ /* 0x000fe400080006ff */
[----:B------:R-:W-:Y:S02]  /*0d80*/  USHF.L.U32 UR8, UR8, 0x1, URZ ;  /* 0x0000000108087899 */ /* 0x000fe400080006ff */
[----:B-1----:R-:W-:Y:S02]  /*0d90*/  ULEA UR6, UR6, UR5, 0x18 ;  /* 0x0000000506067291 */ /* 0x002fe4000f8ec0ff */
[----:B------:R-:W-:-:S04]  /*0da0*/  UIADD3 UR4, UPT, UPT, -UR4, 0x100000, URZ ;  /* 0x0010000004047890 */ /* 0x000fc8000fffe1ff */
[----:B------:R-:W-:Y:S02]  /*0db0*/  USHF.L.U32 UR5, UR4, 0xb, URZ ;  /* 0x0000000b04057899 */ /* 0x000fe400080006ff */
[----:B------:R-:W-:Y:S01]  /*0dc0*/  USHF.L.U32 UR4, UR4, 0x1, URZ ;  /* 0x0000000104047899 */ /* 0x000fe200080006ff */
[----:B------:R-:W1:Y:S03]  /*0dd0*/  FENCE.VIEW.ASYNC.S ;  /* 0x00000000000073c6 */ /* 0x000e660000000000 */
[----:B-1----:R4:W1:Y:S08]  /*0de0*/  SYNCS.EXCH.64 URZ, [UR6+0x240], UR8 ;  /* 0x0002400806ff75b2 */ /* 0x0028700008000100 */
[----:B------:R4:W1:Y:S01]  /*0df0*/  SYNCS.EXCH.64 URZ, [UR6+0x250], UR4 ;  /* 0x0002500406ff75b2 */ /* 0x0008620008000100 */
[----:B------:R4:W1:Y:S01]  /*0e00*/  SYNCS.EXCH.64 URZ, [UR6+0x248], UR8 ;  /* 0x0002480806ff75b2 */ /* 0x0008620008000100 */
[----:B------:R4:W1:Y:S02]  /*0e10*/  SYNCS.EXCH.64 URZ, [UR6+0x258], UR4 ;  /* 0x0002580406ff75b2 */ /* 0x0008640008000100 */
[----:B----4-:R-:W-:Y:S01]  /*0e20*/  NOP ;  /* 0x0000000000007918 */ /* 0x010fe20000000000 */
.L_x_13:
[----:B------:R-:W4:Y:S01]  /*0e30*/  SHFL.IDX PT, R2, R142, RZ, 0x1f ;  /* 0x00001fff8e027589 */ /* 0x000f2200000e0000 */
[----:B------:R-:W-:Y:S01]  /*0e40*/  NOP ;  /* 0x0000000000007918 */ /* 0x000fe20000000000 */
[----:B----4-:R-:W-:-:S13]  /*0e50*/  ISETP.NE.AND P0, PT, R2, 0x5, PT ;  /* 0x000000050200780c */ /* 0x010fda0003f05270 */
[----:B------:R-:W-:Y:S05]  /*0e60*/  @P0 BRA `(.L_x_14) ;  /* 0x0000000000580947 */ /* 0x000fea0003800000 */
[----:B-1----:R-:W1:Y:S01]  /*0e70*/  S2UR UR4, SR_CgaCtaId ;  /* 0x00000000000479c3 */ /* 0x002e620000008800 */
        /* <DEDUP_REMOVED lines=12> */
[----:B-1----:R4:W1:Y:S01]  /*0f40*/  SYNCS.EXCH.64 URZ, [UR4+0x260], UR8 ;  /* 0x0002600804ff75b2 */ /* 0x0028620008000100 */
[----:B------:R4:W1:Y:S01]  /*0f50*/  SYNCS.EXCH.64 URZ, [UR4+0x280], UR6 ;  /* 0x0002800604ff75b2 */ /* 0x0008620008000100 */
[----:B------:R4:W1:Y:S01]  /*0f60*/  SYNCS.EXCH.64 URZ, [UR4+0x268], UR8 ;  /* 0x0002680804ff75b2 */ /* 0x0008620008000100 */
[----:B------:R4:W1:Y:S01]  /*0f70*/  SYNCS.EXCH.64 URZ, [UR4+0x288], UR6 ;  /* 0x0002880604ff75b2 */ /* 0x0008620008000100 */
[----:B------:R4:W1:Y:S01]  /*0f80*/  SYNCS.EXCH.64 URZ, [UR4+0x270], UR8 ;  /* 0x0002700804ff75b2 */ /* 0x0008620008000100 */
[----:B------:R4:W1:Y:S01]  /*0f90*/  SYNCS.EXCH.64 URZ, [UR4+0x290], UR6 ;  /* 0x0002900604ff75b2 */ /* 0x0008620008000100 */
[----:B------:R4:W1:Y:S01]  /*0fa0*/  SYNCS.EXCH.64 URZ, [UR4+0x278], UR8 ;  /* 0x0002780804ff75b2 */ /* 0x0008620008000100 */
[----:B------:R4:W1:Y:S02]  /*0fb0*/  SYNCS.EXCH.64 URZ, [UR4+0x298], UR6 ;  /* 0x0002980604ff75b2 */ /* 0x0008640008000100 */
[----:B----4-:R-:W-:Y:S01]  /*0fc0*/  NOP ;  /* 0x0000000000007918 */ /* 0x010fe20000000000 */
.L_x_14:
[----:B------:R-:W4:Y:S01]  /*0fd0*/  SHFL.IDX PT, R2, R142, RZ, 0x1f ;  /* 0x00001fff8e027589 */ /* 0x000f2200000e0000 */
[----:B------:R-:W1:Y:S01]  /*0fe0*/  S2UR UR61, SR_CgaCtaId ;  /* 0x00000000003d79c3 */ /* 0x000e620000008800 */
[----:B------:R-:W-:Y:S01]  /*0ff0*/  NOP ;  /* 0x0000000000007918 */ /* 0x000fe20000000000 */
[----:B----4-:R-:W-:-:S13]  /*1000*/  ISETP.NE.AND P0, PT, R2, 0x3, PT ;  /* 0x000000030200780c */ /* 0x010fda0003f05270 */
[----:B-1----:R-:W-:Y:S05]  /*1010*/  @P0 BRA `(.L_x_15) ;  /* 0x0000000000340947 */ /* 0x002fea0003800000 */
[----:B------:R-:W-:Y:S01]  /*1020*/  UMOV UR4, 0x400 ;  /* 0x0000040000047882 */ /* 0x000fe20000000000 */
[----:B------:R-:W-:Y:S01]  /*1030*/  UMOV UR6, 0x20 ;  /* 0x0000002000067882 */ /* 0x000fe20000000000 */
[----:B------:R-:W-:Y:S02]  /*1040*/  ULEA UR4, UR61, UR4, 0x18 ;  /* 0x000000043d047291 */ /* 0x000fe4000f8ec0ff */
[----:B------:R-:W-:-:S04]  /*1050*/  UIADD3 UR6, UPT, UPT, -UR6, 0x100000, URZ ;  /* 0x0010000006067890 */ /* 0x000fc8000fffe1ff */
[----:B------:R-:W-:Y:S02]  /*1060*/  USHF.L.U32 UR7, UR6, 0xb, URZ ;  /* 0x0000000b06077899 */ /* 0x000fe400080006ff */
[----:B------:R-:W-:Y:S01]  /*1070*/  USHF.L.U32 UR6, UR6, 0x1, URZ ;  /* 0x0000000106067899 */ /* 0x000fe200080006ff */
[----:B------:R-:W-:Y:S01]  /*1080*/  ELECT P0, URZ, PT ;  /* 0x0000000000ff782f */ /* 0x000fe20003800000 */
[----:B------:R-:W1:Y:S10]  /*1090*/  FENCE.VIEW.ASYNC.S ;  /* 0x00000000000073c6 */ /* 0x000e740000000000 */
[----:B-1----:R1:W4:Y:S01]  /*10a0*/  SYNCS.EXCH.64 URZ, [UR4+0x2a0], UR6 ;  /* 0x0002a00604ff75b2 */ /* 0x0023220008000100 */
[----:B------:R1:W1:Y:S01]  /*10b0*/  SYNCS.EXCH.64 URZ, [UR4+0x2b0], UR6 ;  /* 0x0002b00604ff75b2 */ /* 0x0002620008000100 */
[----:B------:R1:W1:Y:S01]  /*10c0*/  SYNCS.EXCH.64 URZ, [UR4+0x2a8], UR6 ;  /* 0x0002a80604ff75b2 */ /* 0x0002620008000100 */
[----:B------:R1:W1:Y:S01]  /*10d0*/  SYNCS.EXCH.64 URZ, [UR4+0x2b8], UR6 ;  /* 0x0002b80604ff75b2 */ /* 0x0002620008000100 */
[----:B------:R-:W-:Y:S01]  /*10e0*/  NOP ;  /* 0x0000000000007918 */ /* 0x000fe20000000000 */
.L_x_15:
[----:B-1----:R-:W1:Y:S01]  /*10f0*/  LDCU UR4, c[0x0][0x36c] ;  /* 0x00006d80ff0477ac */ /* 0x002e620008000800 */
[----:B------:R-:W-:Y:S01]  /*1100*/  ISETP.NE.OR P3, PT, R0, 0x2, !P3 ;  /* 0x000000020000780c */ /* 0x000fe20005f65670 */
[----:B------:R-:W-:Y:S01]  /*1110*/  NOP ;  /* 0x0000000000007918 */ /* 0x000fe20000000000 */
[----:B------:R-:W-:Y:S01]  /*1120*/  LOP3.LUT R0, R131, 0x1f, RZ, 0xc0, !PT ;  /* 0x0000001f83007812 */ /* 0x000fe200078ec0ff */
[----:B------:R-:W-:Y:S02]  /*1130*/  UISETP.NE.AND UP4, UPT, UR22, URZ, UPT ;  /* 0x000000ff1600728c */ /* 0x000fe4000bf85270 */
[----:B-1----:R-:W-:-:S09]  /*1140*/  UISETP.EQ.U32.AND UP5, UPT, UR4, 0x1, UPT ;  /* 0x000000010400788c */ /* 0x002fd2000bfa2070 */
[----:B------:R-:W-:Y:S05]  /*1150*/  BRA.U !UP5, `(.L_x_16) ;  /* 0x000000010d087547 */ /* 0x000fea000b800000 */
[----:B--234-:R-:W-:Y:S01]  /*1160*/  UCGABAR_ARV ;  /* 0x00000000000079c7 */ /* 0x01cfe20008000000 */
[----:B------:R-:W-:Y:S05]  /*1170*/  BRA `(.L_x_17) ;  /* 0x0000000000047947 */ /* 0x000fea0003800000 */
.L_x_16:
[----:B--234-:R-:W-:Y:S01]  /*1180*/  NOP ;  /* 0x0000000000007918 */ /* 0x01cfe20000000000 */
.L_x_17:
[----:B------:R-:W1:Y:S01]  /*1190*/  S2UR UR7, SR_CTAID.X ;  /* 0x00000000000779c3 */ /* 0x000e620000002500 */
[----:B------:R-:W-:-:S05]  /*11a0*/  CS2R.32 R3, SR_CgaSize ;  /* 0x0000000000037805 */ /* 0x000fca0000008a00 */
[----:B------:R-:W-:-:S05]  /*11b0*/  IMAD R3, R3, -0xa0, RZ ;  /* 0xffffff6003037824 */ /* 0x000fca00078e02ff */
[----:B------:R-:W-:-:S14]  /*11c0*/  R2UR UR5, R3 ;  /* 0x00000000030572ca */ /* 0x000fdc00000e0000 */
[----:B------:R-:W2:Y:S01]  /*11d0*/  LDCU UR5, c[0x0][UR5+0x2b0] ;  /* 0x00005600050577ac */ /* 0x000ea20008000800 */
[----:B------:R-:W-:-:S05]  /*11e0*/  CS2R.32 R3, SR_CgaSize ;  /* 0x0000000000037805 */ /* 0x000fca0000008a00 */
[----:B------:R-:W-:-:S05]  /*11f0*/  IMAD R3, R3, -0xa0, RZ ;  /* 0xffffff6003037824 */ /* 0x000fca00078e02ff */
[----:B------:R-:W-:-:S14]  /*1200*/  R2UR UR4, R3 ;  /* 0x00000000030472ca */ /* 0x000fdc00000e0000 */
[----:B------:R-:W3:Y:S01]  /*1210*/  LDCU UR4, c[0x0][UR4+0x2b4] ;  /* 0x00005680040477ac */ /* 0x000ee20008000800 */
[----:B------:R-:W4:Y:S01]  /*1220*/  S2UR UR8, SR_CTAID.Y ;  /* 0x00000000000879c3 */ /* 0x000f220000002600 */
[----:B------:R-:W3:Y:S01]  /*1230*/  LDCU UR23, c[0x0][0xb24] ;  /* 0x00016480ff1777ac */ /* 0x000ee20008000800 */
[----:B------:R-:W-:-:S05]  /*1240*/  CS2R.32 R3, SR_CgaSize ;  /* 0x0000000000037805 */ /* 0x000fca0000008a00 */
[----:B------:R-:W-:-:S05]  /*1250*/  IMAD R3, R3, -0xa0, RZ ;  /* 0xffffff6003037824 */ /* 0x000fca00078e02ff */
[----:B------:R-:W-:-:S14]  /*1260*/  R2UR UR58, R3 ;  /* 0x00000000033a72ca */ /* 0x000fdc00000e0000 */
[----:B------:R-:W3:Y:S01]  /*1270*/  LDCU UR58, c[0x0][UR58+0x2a0] ;  /* 0x000054003a3a77ac */ /* 0x000ee20008000800 */
[----:B------:R-:W1:Y:S01]  /*1280*/  S2UR UR36, SR_CTAID.Z ;  /* 0x00000000002479c3 */ /* 0x000e620000002700 */
[----:B------:R-:W-:-:S05]  /*1290*/  CS2R.32 R3, SR_CgaSize ;  /* 0x0000000000037805 */ /* 0x000fca0000008a00 */
[----:B------:R-:W-:-:S05]  /*12a0*/  IMAD R3, R3, -0xa0, RZ ;  /* 0xffffff6003037824 */ /* 0x000fca00078e02ff */
[----:B------:R-:W-:-:S14]  /*12b0*/  R2UR UR55, R3 ;  /* 0x00000000033772ca */ /* 0x000fdc00000e0000 */
[----:B------:R-:W3:Y:S01]  /*12c0*/  LDCU UR55, c[0x0][UR55+0x2a4] ;  /* 0x00005480373777ac */ /* 0x000ee20008000800 */
[----:B------:R-:W3:Y:S01]  /*12d0*/  LDCU UR40, c[0x0][0xb24] ;  /* 0x00016480ff2877ac */ /* 0x000ee20008000800 */
[----:B-1----:R-:W-:Y:S01]  /*12e0*/  I2FP.F32.U32 R3, UR7 ;  /* 0x0000000700037c45 */ /* 0x002fe20008201000 */
[----:B------:R-:W1:Y:S04]  /*12f0*/  LDCU UR25, c[0x0][0xb30] ;  /* 0x00016600ff1977ac */ /* 0x000e680008000800 */
[----:B--2---:R-:W-:Y:S01]  /*1300*/  FMUL R3, R3, UR5 ;  /* 0x0000000503037c20 */ /* 0x004fe20008400000 */
[----:B------:R-:W-:Y:S01]  /*1310*/  USHF.L.U32 UR28, UR61, 0xb, URZ ;  /* 0x0000000b3d1c7899 */ /* 0x000fe200080006ff */
[----:B----4-:R-:W-:Y:S01]  /*1320*/  I2FP.F32.U32 R2, UR8 ;  /* 0x0000000800027c45 */ /* 0x010fe20008201000 */
[----:B---3--:R-:W-:-:S03]  /*1330*/  UISETP.GE.AND UP2, UPT, UR23, 0x1, UPT ;  /* 0x000000011700788c */ /* 0x008fc6000bf46270 */
[----:B------:R-:W2:Y:S01]  /*1340*/  F2I.U32.TRUNC.NTZ R3, R3 ;  /* 0x0000000300037305 */ /* 0x000ea2000020f000 */
[----:B------:R-:W-:Y:S01]  /*1350*/  UMOV UR46, UR7 ;  /* 0x00000007002e7c82 */ /* 0x000fe20008000000 */
[----:B------:R-:W-:Y:S01]  /*1360*/  FMUL R2, R2, UR4 ;  /* 0x0000000402027c20 */ /* 0x000fe20008400000 */
[----:B------:R-:W-:-:S05]  /*1370*/  UMOV UR45, UR8 ;  /* 0x00000008002d7c82 */ /* 0x000fca0008000000 */
[----:B------:R-:W3:Y:S01]  /*1380*/  F2I.U32.TRUNC.NTZ R2, R2 ;  /* 0x0000000200027305 */ /* 0x000ee2000020f000 */
[----:B--2---:R-:W-:Y:S02]  /*1390*/  R2UR UR4, R3 ;  /* 0x00000000030472ca */ /* 0x004fe400000e0000 */
[----:B---3--:R-:W-:Y:S02]  /*13a0*/  R2UR UR6, R2 ;  /* 0x00000000020672ca */ /* 0x008fe400000e0000 */
[----:B------:R-:W-:-:S09]  /*13b0*/  PRMT R2, RZ, 0x7610, R2 ;  /* 0x00007610ff027816 */ /* 0x000fd20000000002 */
[----:B------:R-:W-:-:S04]  /*13c0*/  UIADD3 UR5, UPT, UPT, -UR4, URZ, URZ ;  /* 0x000000ff04057290 */ /* 0x000fc8000fffe1ff */
[----:B------:R-:W-:Y:S02]  /*13d0*/  UIMAD UR58, UR58, UR5, UR7 ;  /* 0x000000053a3a72a4 */ /* 0x000fe4000f8e0207 */
[----:B------:R-:W-:-:S04]  /*13e0*/  UIADD3 UR4, UPT, UPT, -UR6, URZ, URZ ;  /* 0x000000ff06047290 */ /* 0x000fc8000fffe1ff */
[----:B------:R-:W-:Y:S01]  /*13f0*/  UIMAD UR55, UR55, UR4, UR8 ;  /* 0x00000004373772a4 */ /* 0x000fe2000f8e0208 */
[----:B-1----:R-:W-:Y:S11]  /*1400*/  BRA.U UP4, `(.L_x_18) ;  /* 0x0000000104247547 */ /* 0x002ff6000b800000 */
[----:B------:R-:W-:Y:S02]  /*1410*/  UISETP.NE.AND UP0, UPT, UR55, URZ, UPT ;  /* 0x000000ff3700728c */ /* 0x000fe4000bf05270 */
[----:B------:R-:W-:Y:S02]  /*1420*/  UISETP.NE.AND UP1, UPT, UR55, 0x1, UPT ;  /* 0x000000013700788c */ /* 0x000fe4000bf25270 */
[----:B------:R-:W-:Y:S02]  /*1430*/  UISETP.EQ.OR UP0, UPT, UR58, URZ, !UP0 ;  /* 0x000000ff3a00728c */ /* 0x000fe4000c702670 */
[----:B------:R-:W-:Y:S02]  /*1440*/  USEL UR4, URZ, 0x2, UP1 ;  /* 0x00000002ff047887 */ /* 0x000fe40008800000 */
[----:B------:R-:W-:Y:S02]  /*1450*/  USEL UR5, URZ, 0x1, !UP0 ;  /* 0x00000001ff057887 */ /* 0x000fe4000c000000 */
[----:B------:R-:W-:-:S04]  /*1460*/  UISETP.NE.AND UP0, UPT, UR58, URZ, UPT ;  /* 0x000000ff3a00728c */ /* 0x000fc8000bf05270 */
[----:B------:R-:W-:-:S04]  /*1470*/  USEL UR4, UR4, 0x2, UP0 ;  /* 0x0000000204047887 */ /* 0x000fc80008000000 */
[----:B------:R-:W-:-:S06]  /*1480*/  UIADD3 UR4, UPT, UPT, UR5, UR4, URZ ;  /* 0x0000000405047290 */ /* 0x000fcc000fffe0ff */
[----:B------:R-:W-:Y:S02]  /*1490*/  MOV R2, UR4 ;  /* 0x0000000400027c02 */ /* 0x000fe40008000f00 */
.L_x_18:
[----:B------:R-:W-:Y:S05]  /*14a0*/  BRA.U !UP2, `(.L_x_19) ;  /* 0x000000010ad47547 */ /* 0x000fea000b800000 */
[----:B------:R-:W1:Y:S01]  /*14b0*/  LDCU.128 UR12, c[0x0][0xb10] ;  /* 0x00016200ff0c77ac */ /* 0x000e620008000c00 */
[----:B------:R-:W2:Y:S01]  /*14c0*/  LDCU UR6, c[0x0][0x370] ;  /* 0x00006e00ff0677ac */ /* 0x000ea20008000800 */
[----:B------:R-:W3:Y:S01]  /*14d0*/  LDCU UR5, c[0x0][0x374] ;  /* 0x00006e80ff0577ac */ /* 0x000ee20008000800 */
[----:B------:R-:W4:Y:S01]  /*14e0*/  LDCU UR24, c[0x0][0xb0c] ;  /* 0x00016180ff1877ac */ /* 0x000f220008000800 */
[----:B------:R-:W4:Y:S01]  /*14f0*/  LDCU UR4, c[0x0][0xb20] ;  /* 0x00016400ff0477ac */ /* 0x000f220008000800 */
[----:B------:R-:W4:Y:S01]  /*1500*/  LDCU.64 UR8, c[0x0][0xb28] ;  /* 0x00016500ff0877ac */ /* 0x000f220008000a00 */
[----:B-1----:R-:W-:Y:S02]  /*1510*/  UISETP.NE.AND UP0, UPT, UR14, 0x1, UPT ;  /* 0x000000010e00788c */ /* 0x002fe4000bf05270 */
[----:B---3--:R-:W-:Y:S02]  /*1520*/  UIMAD.WIDE.U32 UR10, UR5, UR15, URZ ;  /* 0x0000000f050a72a5 */ /* 0x008fe4000f8e00ff */
[----:B--2---:R-:W-:-:S02]  /*1530*/  UIMAD.WIDE.U32 UR18, UR6, UR12, URZ ;  /* 0x0000000c061272a5 */ /* 0x004fc4000f8e00ff */
[----:B----4-:R-:W-:Y:S02]  /*1540*/  UISETP.NE.AND UP1, UPT, UR24, 0x1, UPT ;  /* 0x000000011800788c */ /* 0x010fe4000bf25270 */
[----:B------:R-:W-:Y:S01]  /*1550*/  UISETP.NE.AND UP2, UPT, UR23, 0x1, UPT ;  /* 0x000000011700788c */ /* 0x000fe2000bf45270 */
[----:B------:R-:W-:Y:S02]  /*1560*/  UMOV UR10, UR11 ;  /* 0x0000000b000a7c82 */ /* 0x000fe40008000000 */
[----:B------:R-:W-:Y:S01]  /*1570*/  UMOV UR18, UR19 ;  /* 0x0000001300127c82 */ /* 0x000fe20008000000 */
[----:B------:R-:W-:Y:S02]  /*1580*/  @UP0 USHF.R.U32.HI UR5, URZ, UR4, UR10 ;  /* 0x00000004ff050299 */ /* 0x000fe4000801160a */
[----:B------:R-:W-:Y:S02]  /*1590*/  UIMAD.WIDE.U32 UR20, UR45, UR15, URZ ;  /* 0x0000000f2d1472a5 */ /* 0x000fe4000f8e00ff */
[----:B------:R-:W-:-:S02]  /*15a0*/  UIMAD.WIDE.U32 UR10, UR5, UR8, URZ ;  /* 0x00000008050a72a5 */ /* 0x000fc4000f8e00ff */
[----:B------:R-:W-:Y:S02]  /*15b0*/  @UP1 USHF.R.U32.HI UR6, URZ, UR13, UR18 ;  /* 0x0000000dff061299 */ /* 0x000fe40008011612 */
[----:B------:R-:W-:Y:S02]  /*15c0*/  UIMAD.WIDE.U32 UR16, UR46, UR12, URZ ;  /* 0x0000000c2e1072a5 */ /* 0x000fe4000f8e00ff */
[----:B------:R-:W-:Y:S01]  /*15d0*/  UIMAD.WIDE.U32 UR18, UR6, UR8, URZ ;  /* 0x00000008061272a5 */ /* 0x000fe2000f8e00ff */
[----:B------:R-:W-:Y:S01]  /*15e0*/  UMOV UR20, UR21 ;  /* 0x0000001500147c82 */ /* 0x000fe20008000000 */
[----:B------:R-:W-:Y:S01]  /*15f0*/  UMOV UR10, UR11 ;  /* 0x0000000b000a7c82 */ /* 0x000fe20008000000 */
[----:B------:R-:W-:Y:S02]  /*1600*/  USHF.R.U32.HI UR20, URZ, UR4, UR20 ;  /* 0x00000004ff147299 */ /* 0x000fe40008011614 */
[----:B------:R-:W-:Y:S02]  /*1610*/  @UP2 USHF.R.U32.HI UR5, URZ, UR9, UR10 ;  /* 0x00000009ff052299 */ /* 0x000fe4000801160a */
[----:B------:R-:W-:Y:S01]  /*1620*/  UMOV UR7, UR19 ;  /* 0x0000001300077c82 */ /* 0x000fe20008000000 */
[----:B------:R-:W-:Y:S01]  /*1630*/  UMOV UR16, UR17 ;  /* 0x0000001100107c82 */ /* 0x000fe20008000000 */
[----:B------:R-:W-:-:S02]  /*1640*/  @UP2 USHF.R.U32.HI UR6, URZ, UR9, UR7 ;  /* 0x00000009ff062299 */ /* 0x000fc40008011607 */
[----:B------:R-:W-:Y:S02]  /*1650*/  USHF.R.U32.HI UR13, URZ, UR13, UR16 ;  /* 0x0000000dff0d7299 */ /* 0x000fe40008011610 */
[----:B------:R-:W-:Y:S02]  /*1660*/  USEL UR4, UR45, UR20, !UP0 ;  /* 0x000000142d047287 */ /* 0x000fe4000c000000 */
[----:B------:R-:W-:Y:S02]  /*1670*/  UIMAD UR7, UR5, UR23, URZ ;  /* 0x00000017050772a4 */ /* 0x000fe4000f8e02ff */
[----:B------:R-:W-:Y:S02]  /*1680*/  USEL UR5, UR46, UR13, !UP1 ;  /* 0x0000000d2e057287 */ /* 0x000fe4000c800000 */
[----:B------:R-:W-:Y:S02]  /*1690*/  UIMAD UR12, UR6, UR23, URZ ;  /* 0x00000017060c72a4 */ /* 0x000fe4000f8e02ff */
[----:B------:R-:W-:-:S02]  /*16a0*/  UISETP.GE.AND UP0, UPT, UR4, UR7, UPT ;  /* 0x000000070400728c */ /* 0x000fc4000bf06270 */
[----:B------:R-:W-:Y:S02]  /*16b0*/  UIMAD.WIDE.U32 UR10, UR4, UR8, URZ ;  /* 0x00000008040a72a5 */ /* 0x000fe4000f8e00ff */
[----:B------:R-:W-:Y:S02]  /*16c0*/  UISETP.GE.OR UP0, UPT, UR5, UR12, UP0 ;  /* 0x0000000c0500728c */ /* 0x000fe40008706670 */
[----:B------:R-:W-:Y:S02]  /*16d0*/  UIMAD.WIDE.U32 UR12, UR5, UR8, URZ ;  /* 0x00000008050c72a5 */ /* 0x000fe4000f8e00ff */
[----:B------:R-:W-:Y:S01]  /*16e0*/  UIADD3 UR10, UPT, UPT, -UR4, URZ, URZ ;  /* 0x000000ff040a7290 */ /* 0x000fe2000fffe1ff */
[----:B------:R-:W-:Y:S01]  /*16f0*/  UMOV UR8, UR11 ;  /* 0x0000000b00087c82 */ /* 0x000fe20008000000 */
[----:B------:R-:W-:Y:S02]  /*1700*/  UIADD3 UR11, UPT, UPT, -UR5, URZ, URZ ;  /* 0x000000ff050b7290 */ /* 0x000fe4000fffe1ff */
[----:B------:R-:W-:-:S03]  /*1710*/  USHF.R.U32.HI UR8, URZ, UR9, UR8 ;  /* 0x00000009ff087299 */ /* 0x000fc60008011608 */
[----:B------:R-:W-:Y:S01]  /*1720*/  @!UP0 UMOV UR7, UR13 ;  /* 0x0000000d00078c82 */ /* 0x000fe20008000000 */
[----:B------:R-:W-:Y:S02]  /*1730*/  UIMAD UR45, UR14, UR10, UR45 ;  /* 0x0000000a0e2d72a4 */ /* 0x000fe4000f8e022d */
[----:B------:R-:W-:Y:S02]  /*1740*/  USEL UR8, UR4, UR8, !UP2 ;  /* 0x0000000804087287 */ /* 0x000fe4000d000000 */
[----:B------:R-:W-:Y:S02]  /*1750*/  @!UP0 USHF.R.U32.HI UR7, URZ, UR9, UR7 ;  /* 0x00000009ff078299 */ /* 0x000fe40008011607 */
[----:B------:R-:W-:Y:S02]  /*1760*/  UIADD3 UR9, UPT, UPT, -UR8, URZ, URZ ;  /* 0x000000ff08097290 */ /* 0x000fe4000fffe1ff */
[----:B------:R-:W-:Y:S02]  /*1770*/  @!UP0 USEL UR7, UR5, UR7, !UP2 ;  /* 0x0000000705078287 */ /* 0x000fe4000d000000 */
[----:B------:R-:W-:-:S02]  /*1780*/  UIMAD UR9, UR23, UR9, UR4 ;  /* 0x00000009170972a4 */ /* 0x000fc4000f8e0204 */
[----:B------:R-:W-:Y:S02]  /*1790*/  @!UP0 UIADD3 UR8, UPT, UPT, UR8, -UR7, URZ ;  /* 0x8000000708088290 */ /* 0x000fe4000fffe0ff */
[----:B------:R-:W-:Y:S02]  /*17a0*/  @!UP0 UIMAD UR6, UR9, UR6, UR7 ;  /* 0x00000006090682a4 */ /* 0x000fe4000f8e0207 */
[----:B------:R-:W-:Y:S02]  /*17b0*/  @!UP0 UIMAD UR4, UR8, UR23, UR5 ;  /* 0x00000017080482a4 */ /* 0x000fe4000f8e0205 */
[----:B------:R-:W-:Y:S02]  /*17c0*/  UIMAD UR46, UR24, UR11, UR46 ;  /* 0x0000000b182e72a4 */ /* 0x000fe4000f8e022e */
[----:B------:R-:W-:Y:S01]  /*17d0*/  UIMAD UR45, UR4, UR14, UR45 ;  /* 0x0000000e042d72a4 */ /* 0x000fe2000f8e022d */
[----:B------:R-:W-:Y:S02]  /*17e0*/  @!UP0 UMOV UR5, UR6 ;  /* 0x0000000600058c82 */ /* 0x000fe40008000000 */
[----:B------:R-:W-:-:S12]  /*17f0*/  UIMAD UR46, UR5, UR24, UR46 ;  /* 0x00000018052e72a4 */ /* 0x000fd8000f8e022e */
.L_x_19:
[----:B------:R-:W-:Y:S02]  /*1800*/  UISETP.NE.AND UP1, UPT, UR25, 0x1, UPT ;  /* 0x000000011900788c */ /* 0x000fe4000bf25270 */
[----:B------:R-:W-:Y:S02]  /*1810*/  UISETP.NE.AND UP0, UPT, UR22, 0x2, UPT ;  /* 0x000000021600788c */ /* 0x000fe4000bf05270 */
[----:B------:R-:W-:-:S05]  /*1820*/  ULOP3.LUT UR28, UR28, 0x800, URZ, 0xc0, !UPT ;  /* 0x000008001c1c7892 */ /* 0x000fca000f8ec0ff */
[----:B------:R-:W-:Y:S07]  /*1830*/  BRA.U UP1, `(.L_x_20) ;  /* 0x0000000101447547 */ /* 0x000fee000b800000 */
[----:B------:R-:W1:Y:S01]  /*1840*/  LDCU.128 UR8, c[0x0][0xb10] ;  /* 0x00016200ff0877ac */ /* 0x000e620008000c00 */
[----:B------:R-:W2:Y:S01]  /*1850*/  LDCU UR12, c[0x0][0xb0c] ;  /* 0x00016180ff0c77ac */ /* 0x000ea20008000800 */
[----:B------:R-:W3:Y:S01]  /*1860*/  LDCU UR13, c[0x0][0xb20] ;  /* 0x00016400ff0d77ac */ /* 0x000ee20008000800 */
[----:B-1----:R-:W-:Y:S02]  /*1870*/  UIMAD.WIDE.U32 UR6, UR46, UR8, URZ ;  /* 0x000000082e0672a5 */ /* 0x002fe4000f8e00ff */
[----:B------:R-:W-:Y:S02]  /*1880*/  UIMAD.WIDE.U32 UR4, UR45, UR11, URZ ;  /* 0x0000000b2d0472a5 */ /* 0x000fe4000f8e00ff */
[----:B--2---:R-:W-:Y:S02]  /*1890*/  UISETP.NE.AND UP2, UPT, UR12, 0x1, UPT ;  /* 0x000000010c00788c */ /* 0x004fe4000bf45270 */
[----:B------:R-:W-:Y:S01]  /*18a0*/  UISETP.NE.AND UP1, UPT, UR10, 0x1, UPT ;  /* 0x000000010a00788c */ /* 0x000fe2000bf25270 */
[----:B------:R-:W-:-:S02]  /*18b0*/  UMOV UR6, UR7 ;  /* 0x0000000700067c82 */ /* 0x000fc40008000000 */
[----:B------:R-:W-:Y:S01]  /*18c0*/  UMOV UR4, UR5 ;  /* 0x0000000500047c82 */ /* 0x000fe20008000000 */
[----:B------:R-:W-:Y:S02]  /*18d0*/  USHF.R.U32.HI UR6, URZ, UR9, UR6 ;  /* 0x00000009ff067299 */ /* 0x000fe40008011606 */
[----:B---3--:R-:W-:Y:S02]  /*18e0*/  USHF.R.U32.HI UR4, URZ, UR13, UR4 ;  /* 0x0000000dff047299 */ /* 0x008fe40008011604 */
[----:B------:R-:W-:Y:S02]  /*18f0*/  USEL UR5, UR46, UR6, !UP2 ;  /* 0x000000062e057287 */ /* 0x000fe4000d000000 */
[----:B------:R-:W-:-:S04]  /*1900*/  USEL UR4, UR45, UR4, !UP1 ;  /* 0x000000042d047287 */ /* 0x000fc8000c800000 */
[----:B------:R-:W-:Y:S02]  /*1910*/  UIADD3 UR6, UPT, UPT, UR5, -UR4, URZ ;  /* 0x8000000405067290 */ /* 0x000fe4000fffe0ff */
[----:B------:R-:W-:Y:S02]  /*1920*/  UIADD3 UR4, UPT, UPT, -UR5, UR4, URZ ;  /* 0x0000000405047290 */ /* 0x000fe4000fffe1ff */
[----:B------:R-:W-:Y:S02]  /*1930*/  UIMAD UR45, UR6, UR10, UR45 ;  /* 0x0000000a062d72a4 */ /* 0x000fe4000f8e022d */
[----:B------:R-:W-:-:S12]  /*1940*/  UIMAD UR46, UR4, UR12, UR46 ;  /* 0x0000000c042e72a4 */ /* 0x000fd8000f8e022e */
.L_x_20:
[----:B------:R-:W-:Y:S05]  /*1950*/  BRA.U !UP5, `(.L_x_21) ;  /* 0x000000010d0c7547 */ /* 0x000fea000b800000 */
[----:B------:R-:W-:Y:S01]  /*1960*/  UCGABAR_WAIT ;  /* 0x0000000000007dc7 */ /* 0x000fe20008000000 */
[----:B------:R-:W-:Y:S01]  /*1970*/  CCTL.IVALL ;  /* 0x00000000ff00798f */ /* 0x000fe20002000000 */
[----:B------:R-:W-:Y:S05]  /*1980*/  BRA `(.L_x_22) ;  /* 0x0000000000047947 */ /* 0x000fea0003800000 */
.L_x_21:
[----:B------:R-:W-:Y:S06]  /*1990*/  BAR.SYNC.DEFER_BLOCKING 0x0 ;  /* 0x0000000000007b1d */ /* 0x000fec0000010000 */
.L_x_22:
[----:B------:R-:W-:Y:S05]  /*19a0*/  BRA.U UP0, `(.L_x_23) ;  /* 0x0000002100e47547 */ /* 0x000fea000b800000 */
[----:B------:R-:W1:Y:S01]  /*19b0*/  LDCU UR6, c[0x0][0x38c] ;  /* 0x00007180ff0677ac */ /* 0x000e620008000800 */
[----:B------:R-:W-:Y:S01]  /*19c0*/  PLOP3.LUT P1, PT, PT, PT, UP3, 0x80, 0x8 ;  /* 0x000000000008781c */ /* 0x000fe20003f2f038 */
[----:B------:R-:W-:Y:S01]  /*19d0*/  IMAD.MOV.U32 R12, RZ, RZ, 0x1 ;  /* 0x00000001ff0c7424 */ /* 0x000fe200078e00ff */
[----:B------:R-:W-:Y:S01]  /*19e0*/  ISETP.EQ.OR P2, PT, R0, RZ, P3 ;  /* 0x000000ff0000720c */ /* 0x000fe20001f42670 */
[----:B------:R-:W-:Y:S01]  /*19f0*/  UMOV UR7, 0x400 ;  /* 0x0000040000077882 */ /* 0x000fe20000000000 */
[----:B------:R-:W-:Y:S01]  /*1a00*/  UISETP.NE.AND UP1, UPT, UR22, URZ, UPT ;  /* 0x000000ff1600728c */ /* 0x000fe2000bf25270 */
[----:B------:R-:W-:Y:S01]  /*1a10*/  PLOP3.LUT P1, PT, P1, PT, PT, 0x8, 0x80 ;  /* 0x000000000080781c */ /* 0x000fe20000f2e170 */
[----:B------:R-:W-:Y:S01]  /*1a20*/  ULEA UR7, UR61, UR7, 0x18 ;  /* 0x000000073d077291 */ /* 0x000fe2000f8ec0ff */
[----:B------:R-:W-:Y:S01]  /*1a30*/  CS2R R10, SRZ ;  /* 0x00000000000a7805 */ /* 0x000fe2000001ff00 */
[----:B------:R-:W-:Y:S01]  /*1a40*/  IMAD.MOV.U32 R9, RZ, RZ, RZ ;  /* 0x000000ffff097224 */ /* 0x000fe200078e00ff */
[----:B------:R-:W2:Y:S01]  /*1a50*/  LDCU UR41, c[0x0][0x370] ;  /* 0x00006e00ff2977ac */ /* 0x000ea20008000800 */
[----:B------:R-:W-:Y:S01]  /*1a60*/  IMAD.MOV.U32 R8, RZ, RZ, 0x1 ;  /* 0x00000001ff087424 */ /* 0x000fe200078e00ff */
[----:B------:R-:W3:Y:S01]  /*1a70*/  LDCU.64 UR26, c[0x0][0x348] ;  /* 0x00006900ff1a77ac */ /* 0x000ee20008000a00 */
[----:B-1----:R-:W-:-:S02]  /*1a80*/  UIADD3 UR5, UPT, UPT, UR6, 0x1f, URZ ;  /* 0x0000001f06057890 */ /* 0x002fc4000fffe0ff */
[----:B------:R-:W-:Y:S02]  /*1a90*/  USHF.R.U32.HI UR47, URZ, 0x5, UR28 ;  /* 0x00000005ff2f7899 */ /* 0x000fe4000801161c */
[----:B------:R-:W-:Y:S02]  /*1aa0*/  USHF.R.S32.HI UR4, URZ, 0x1f, UR5 ;  /* 0x0000001fff047899 */ /* 0x000fe40008011405 */
[----:B------:R-:W-:Y:S02]  /*1ab0*/  UIADD3 UR48, UPT, UPT, UR6, 0x3e, URZ ;  /* 0x0000003e06307890 */ /* 0x000fe4000fffe0ff */
[----:B------:R-:W-:Y:S01]  /*1ac0*/  ULEA.HI UR4, UR4, UR5, URZ, 0x5 ;  /* 0x0000000504047291 */ /* 0x000fe2000f8f28ff */
[----:B------:R-:W1:Y:S03]  /*1ad0*/  LDCU UR39, c[0x0][0x374] ;  /* 0x00006e80ff2777ac */ /* 0x000e660008000800 */
[----:B------:R-:W-:-:S02]  /*1ae0*/  USHF.R.S32.HI UR43, URZ, 0x5, UR4 ;  /* 0x00000005ff2b7899 */ /* 0x000fc40008011404 */
[----:B------:R-:W-:Y:S02]  /*1af0*/  UIADD3 UR4, UPT, UPT, UR6, -0x1, URZ ;  /* 0xffffffff06047890 */ /* 0x000fe4000fffe0ff */
[----:B------:R-:W-:Y:S02]  /*1b00*/  UISETP.LT.U32.AND UP0, UPT, UR43, 0x22, UPT ;  /* 0x000000222b00788c */ /* 0x000fe4000bf01070 */
[----:B------:R-:W-:Y:S02]  /*1b10*/  UISETP.GE.U32.AND UP2, UPT, UR4, -0x3f, UPT ;  /* 0xffffffc10400788c */ /* 0x000fe4000bf46070 */
[----:B------:R-:W-:Y:S02]  /*1b20*/  USEL UR42, UR43, 0x22, UP0 ;  /* 0x000000222b2a7887 */ /* 0x000fe40008000000 */
[----:B------:R-:W-:Y:S02]  /*1b30*/  USEL UR24, UR34, 0x2, UP1 ;  /* 0x0000000222187887 */ /* 0x000fe40008800000 */
[----:B------:R-:W-:-:S02]  /*1b40*/  UIADD3 UR21, UPT, UPT, UR42, -0x1, URZ ;  /* 0xffffffff2a157890 */ /* 0x000fc4000fffe0ff */
[----:B------:R-:W-:Y:S02]  /*1b50*/  UIADD3 UR29, UPT, UPT, UR7, 0x4600, UR28 ;  /* 0x00004600071d7890 */ /* 0x000fe4000fffe01c */
[----:B------:R-:W-:Y:S02]  /*1b60*/  UIADD3 UR44, UPT, UPT, UR43, -UR42, URZ ;  /* 0x8000002a2b2c7290 */ /* 0x000fe4000fffe0ff */
[----:B------:R-:W-:Y:S01]  /*1b70*/  @UP2 UIADD3 UR21, UPT, UPT, UR42, URZ, URZ ;  /* 0x000000ff2a152290 */ /* 0x000fe2000fffe0ff */
[----:B------:R-:W-:-:S03]  /*1b80*/  UMOV UR5, URZ ;  /* 0x000000ff00057c82 */ /* 0x000fc60008000000 */
[----:B-123--:R-:W-:-:S12]  /*1b90*/  UIADD3 UR21, UPT, UPT, UR21, 0x1, URZ ;  /* 0x0000000115157890 */ /* 0x00efd8000fffe0ff */
.L_x_43:
[----:B------:R-:W-:-:S09]  /*1ba0*/  UISETP.NE.AND UP0, UPT, UR61, URZ, UPT ;  /* 0x000000ff3d00728c */ /* 0x000fd2000bf05270 */
[----:B------:R-:W-:Y:S05]  /*1bb0*/  BRA.U UP0, `(.L_x_24) ;  /* 0x0000000100287547 */ /* 0x000fea000b800000 */
[----:B------:R-:W-:Y:S02]  /*1bc0*/  LEA R0, R9, UR7, 0x3 ;  /* 0x0000000709007c11 */ /* 0x000fe4000f8e18ff */
[----:B------:R-:W-:-:S04]  /*1bd0*/  SHF.L.U32 R2, R8, 0x1f, RZ ;  /* 0x0000001f08027819 */ /* 0x000fc800000006ff */
[----:B------:R-:W1:Y:S02]  /*1be0*/  SYNCS.PHASECHK.TRANS64.TRYWAIT P0, [R0+URZ+0x2b0], R2 ;  /* 0x0002b002000075a7 */ /* 0x000e6400080011ff */
[----:B-1----:R-:W-:Y:S05]  /*1bf0*/  @!P0 BRA `(.L_x_25) ;  /* 0x0000006400b08947 */ /* 0x002fea0003800000 */
.L_x_133:
[----:B------:R-:W-:Y:S01]  /*1c00*/  VIADD R9, R9, 0x1 ;  /* 0x0000000109097836 */ /* 0x000fe20000000000 */
[----:B------:R1:W-:Y:S04]  /*1c10*/  SYNCS.ARRIVE.TRANS64.A1T0 RZ, [R0+URZ+0x2a0], RZ ;  /* 0x0002a0ff00ff79a7 */ /* 0x0003e800081000ff */
[----:B------:R-:W-:-:S04]  /*1c20*/  ISETP.NE.AND P0, PT, R9, 0x2, PT ;  /* 0x000000020900780c */ /* 0x000fc80003f05270 */
[----:B------:R-:W-:Y:S02]  /*1c30*/  SEL R9, R9, RZ, P0 ;  /* 0x000000ff09097207 */ /* 0x000fe40000000000 */
[----:B-1----:R-:W-:-:S04]  /*1c40*/  SEL R0, RZ, 0x1, P0 ;  /* 0x00000001ff007807 */ /* 0x002fc80000000000 */
[----:B------:R-:W-:-:S07]  /*1c50*/  LOP3.LUT R8, R8, R0, RZ, 0x3c, !PT ;  /* 0x0000000008087212 */ /* 0x000fce00078e3cff */
.L_x_24:
[----:B------:R-:W-:Y:S01]  /*1c60*/  ULEA UR4, UR5, UR7, 0x3 ;  /* 0x0000000705047291 */ /* 0x000fe2000f8e18ff */
[----:B------:R-:W-:Y:S01]  /*1c70*/  SHF.L.U32 R0, R12, 0x1f, RZ ;  /* 0x0000001f0c007819 */ /* 0x000fe200000006ff */
[----:B------:R-:W-:Y:S02]  /*1c80*/  UISETP.GE.U32.AND UP0, UPT, UR48, 0x3f, UPT ;  /* 0x0000003f3000788c */ /* 0x000fe4000bf06070 */
[----:B------:R-:W-:Y:S02]  /*1c90*/  USHF.L.U32 UR11, UR45, 0x6, URZ ;  /* 0x000000062d0b7899 */ /* 0x000fe400080006ff */
[----:B------:R-:W-:Y:S01]  /*1ca0*/  ULEA UR35, UR46, UR47, 0x7 ;  /* 0x0000002f2e237291 */ /* 0x000fe2000f8e38ff */
[----:B------:R-:W-:Y:S02]  /*1cb0*/  UMOV UR13, URZ ;  /* 0x000000ff000d7c82 */ /* 0x000fe40008000000 */
[----:B------:R1:W2:Y:S02]  /*1cc0*/  SYNCS.PHASECHK.TRANS64.TRYWAIT P0, [UR4+0x110], R0 ;  /* 0x00011000ff0075a7 */ /* 0x0002a40008001104 */
[----:B------:R-:W-:Y:S07]  /*1cd0*/  BRA.U !UP0, `(.L_x_26) ;  /* 0x0000000108bc7547 */ /* 0x000fee000b800000 */
[----:B------:R-:W-:Y:S01]  /*1ce0*/  UMOV UR6, URZ ;  /* 0x000000ff00067c82 */ /* 0x000fe20008000000 */
[----:B------:R-:W-:-:S05]  /*1cf0*/  UMOV UR4, UR5 ;  /* 0x0000000500047c82 */ /* 0x000fca0008000000 */
.L_x_32:
[----:B------:R-:W-:Y:S01]  /*1d00*/  ULEA UR33, UR4, UR7, 0x3 ;  /* 0x0000000704217291 */ /* 0x000fe2000f8e18ff */
[----:B--2---:R-:W-:Y:S01]  /*1d10*/  @!P3 MOV R2, 0x1800 ;  /* 0x000018000002b802 */ /* 0x004fe20000000f00 */
[----:B--2-4-:R-:W-:Y:S10]  /*1d20*/  @P0 BRA `(.L_x_27) ;  /* 0x00000000000c0947 */ /* 0x014ff40003800000 */
[----:B------:R-:W-:-:S04]  /*1d30*/  SHF.L.U32 R3, R12, 0x1f, RZ ;  /* 0x0000001f0c037819 */ /* 0x000fc800000006ff */
[----:B------:R-:W2:Y:S02]  /*1d40*/  SYNCS.PHASECHK.TRANS64.TRYWAIT P0, [UR33+0x110], R3 ;  /* 0x00011003ff0075a7 */ /* 0x000ea40008001121 */
[----:B--2---:R-:W-:Y:S05]  /*1d50*/  @!P0 BRA `(.L_x_28) ;  /* 0x00000064006c8947 */ /* 0x004fea0003800000 */
.L_x_27:
[----:B------:R2:W-:Y:S01]  /*1d60*/  @!P3 SYNCS.ARRIVE.TRANS64 RZ, [UR33], R2 ;  /* 0x00000002ffffb9a7 */ /* 0x0005e20008000021 */
[----:B------:R-:W-:-:S04]  /*1d70*/  ULOP3.LUT UR5, UR24, 0x2, URZ, 0xfc, !UPT ;  /* 0x0000000218057892 */ /* 0x000fc8000f8efcff */
[----:B------:R-:W-:-:S09]  /*1d80*/  UISETP.NE.AND UP0, UPT, UR5, 0x2, UPT ;  /* 0x000000020500788c */ /* 0x000fd2000bf05270 */
[----:B------:R-:W-:Y:S05]  /*1d90*/  BRA.U UP0, `(.L_x_29) ;  /* 0x0000000100047547 */ /* 0x000fea000b800000 */
[----:B------:R-:W-:Y:S05]  /*1da0*/  BPT.TRAP 0x1 ;  /* 0x000000040000795c */ /* 0x000fea0000300000 */
.L_x_29:
[----:B------:R-:W-:Y:S04]  /*1db0*/  BSSY.RECONVERGENT B0, `(.L_x_30) ;  /* 0x0000003000007945 */ /* 0x000fe80003800200 */
[----:B------:R-:W-:Y:S05]  /*1dc0*/  @P2 BRA `(.L_x_31) ;  /* 0x0000000000042947 */ /* 0x000fea0003800000 */
[----:B------:R-:W-:Y:S05]  /*1dd0*/  BPT.TRAP 0x1 ;  /* 0x000000040000795c */ /* 0x000fea0000300000 */
.L_x_31:
[----:B------:R-:W-:Y:S05]  /*1de0*/  BSYNC.RECONVERGENT B0 ;  /* 0x0000000000007941 */ /* 0x000fea0003800200 */
.L_x_30:
[----:B------:R-:W-:Y:S02]  /*1df0*/  UIADD3 UR5, UPT, UPT, UR4, 0x1, URZ ;  /* 0x0000000104057890 */ /* 0x000fe4000fffe0ff */
[----:B------:R-:W-:Y:S02]  /*1e00*/  ULEA UR32, UR4, UR28, 0xc ;  /* 0x0000001c04207291 */ /* 0x000fe4000f8e60ff */
[----:B------:R-:W-:Y:S02]  /*1e10*/  UISETP.NE.AND UP0, UPT, UR5, 0x22, UPT ;  /* 0x000000220500788c */ /* 0x000fe4000bf05270 */
[----:B------:R-:W-:Y:S02]  /*1e20*/  UIADD3 UR16, UP1, UPT, UR26, 0x80, URZ ;  /* 0x000000801a107890 */ /* 0x000fe4000ff3e0ff */
[----:B------:R-:W-:Y:S02]  /*1e30*/  USEL UR9, URZ, 0x1, UP0 ;  /* 0x00000001ff097887 */ /* 0x000fe40008000000 */
[----:B------:R-:W-:-:S02]  /*1e40*/  USEL UR5, UR5, URZ, UP0 ;  /* 0x000000ff05057287 */ /* 0x000fc40008000000 */
[----:B------:R-:W-:Y:S02]  /*1e50*/  UIADD3 UR14, UP0, UPT, UR26, 0x180, URZ ;  /* 0x000001801a0e7890 */ /* 0x000fe4000ff1e0ff */
[----:B------:R-:W-:Y:S01]  /*1e60*/  ULEA UR8, UR5, UR7, 0x3 ;  /* 0x0000000705087291 */ /* 0x000fe2000f8e18ff */
[----:B------:R-:W-:Y:S01]  /*1e70*/  LOP3.LUT R12, R12, UR9, RZ, 0x3c, !PT ;  /* 0x000000090c0c7c12 */ /* 0x000fe2000f8e3cff */
[----:B------:R-:W-:Y:S02]  /*1e80*/  USHF.L.U32 UR34, UR6, 0x5, URZ ;  /* 0x0000000506227899 */ /* 0x000fe400080006ff */
[----:B------:R-:W-:Y:S01]  /*1e90*/  UIADD3.X UR17, UPT, UPT, URZ, UR27, URZ, UP1, !UPT ;  /* 0x0000001bff117290 */ /* 0x000fe20008ffe4ff */
[----:B-1----:R-:W-:Y:S01]  /*1ea0*/  SHF.L.U32 R0, R12, 0x1f, RZ ;  /* 0x0000001f0c007819 */ /* 0x002fe200000006ff */
[----:B------:R-:W-:Y:S02]  /*1eb0*/  UIADD3 UR32, UPT, UPT, UR7, 0x4600, UR32 ;  /* 0x0000460007207890 */ /* 0x000fe4000fffe020 */
[----:B------:R-:W-:Y:S01]  /*1ec0*/  UIADD3.X UR15, UPT, UPT, URZ, UR27, URZ, UP0, !UPT ;  /* 0x0000001bff0f7290 */ /* 0x000fe200087fe4ff */
[----:B------:R3:W4:Y:S01]  /*1ed0*/  SYNCS.PHASECHK.TRANS64.TRYWAIT P0, [UR8+0x110], R0 ;  /* 0x00011000ff0075a7 */ /* 0x0007220008001108 */
[----:B------:R-:W-:Y:S01]  /*1ee0*/  ULEA UR8, UR4, UR7, 0xb ;  /* 0x0000000704087291 */ /* 0x000fe2000f8e58ff */
[----:B------:R-:W-:Y:S01]  /*1ef0*/  UMOV UR13, 0x30000 ;  /* 0x00030000000d7882 */ /* 0x000fe20000000000 */
[----:B------:R-:W-:-:S02]  /*1f00*/  UMOV UR18, 0x0 ;  /* 0x0000000000127882 */ /* 0x000fc40000000000 */
[----:B------:R-:W-:Y:S01]  /*1f10*/  UIADD3 UR8, UPT, UPT, UR8, 0x26600, URZ ;  /* 0x0002660008087890 */ /* 0x000fe2000fffe0ff */
[----:B------:R-:W-:Y:S01]  /*1f20*/  UMOV UR19, 0x10000000 ;  /* 0x1000000000137882 */ /* 0x000fe20000000000 */
[----:B------:R-:W-:Y:S01]  /*1f30*/  UMOV UR12, UR36 ;  /* 0x00000024000c7c82 */ /* 0x000fe20008000000 */
[----:B------:R-:W-:Y:S01]  /*1f40*/  UMOV UR9, UR33 ;  /* 0x0000002100097c82 */ /* 0x000fe20008000000 */
[----:B------:R-:W-:Y:S01]  /*1f50*/  UMOV UR10, UR34 ;  /* 0x00000022000a7c82 */ /* 0x000fe20008000000 */
[----:B------:R1:W-:Y:S01]  /*1f60*/  UTMALDG.3D.MULTICAST [UR32], [UR16], UR13, desc[UR18] ;  /* 0x00001220100073b4 */ /* 0x0003e2000801180d */
[----:B------:R-:W-:Y:S01]  /*1f70*/  UIADD3 UR6, UPT, UPT, UR6, 0x1, URZ ;  /* 0x0000000106067890 */ /* 0x000fe2000fffe0ff */
[----:B------:R-:W-:-:S03]  /*1f80*/  UMOV UR4, UR5 ;  /* 0x0000000500047c82 */ /* 0x000fc60008000000 */
[----:B------:R-:W-:Y:S01]  /*1f90*/  UISETP.NE.AND UP0, UPT, UR6, UR21, UPT ;  /* 0x000000150600728c */ /* 0x000fe2000bf05270 */
[----:B------:R3:W-:Y:S01]  /*1fa0*/  UTMALDG.3D [UR8], [UR14], desc[UR18] ;  /* 0x000012080e0075b4 */ /* 0x0007e20008011000 */
[----:B-1----:R-:W-:-:S07]  /*1fb0*/  UMOV UR13, UR21 ;  /* 0x00000015000d7c82 */ /* 0x002fce0008000000 */
[----:B---3--:R-:W-:Y:S05]  /*1fc0*/  BRA.U UP0, `(.L_x_32) ;  /* 0xfffffffd004c7547 */ /* 0x008fea000b83ffff */
.L_x_26:
[----:B------:R-:W-:Y:S01]  /*1fd0*/  ULEA UR4, UR5, UR7, 0x3 ;  /* 0x0000000705047291 */ /* 0x000fe2000f8e18ff */
[----:B-1----:R-:W-:Y:S01]  /*1fe0*/  SHF.L.U32 R0, R12, 0x1f, RZ ;  /* 0x0000001f0c007819 */ /* 0x002fe200000006ff */
[----:B------:R-:W-:Y:S01]  /*1ff0*/  @!P1 SYNCS.ARRIVE.TRANS64.A1T0 RZ, [UR7+0x238], RZ ;  /* 0x000238ffffff99a7 */ /* 0x000fe20008100007 */
[----:B------:R-:W-:-:S06]  /*2000*/  UISETP.GT.AND UP0, UPT, UR43, UR42, UPT ;  /* 0x0000002a2b00728c */ /* 0x000fcc000bf04270 */
[----:B--2-4-:R1:W2:Y:S03]  /*2010*/  SYNCS.PHASECHK.TRANS64.TRYWAIT P0, [UR4+0x110], R0 ;  /* 0x00011000ff0075a7 */ /* 0x0142a60008001104 */
[----:B------:R-:W-:Y:S05]  /*2020*/  BRA.U !UP0, `(.L_x_33) ;  /* 0x0000000108bc7547 */ /* 0x000fea000b800000 */
[----:B------:R-:W-:Y:S01]  /*2030*/  UIADD3 UR25, UPT, UPT, UR44, UR13, URZ ;  /* 0x0000000d2c197290 */ /* 0x000fe2000fffe0ff */
[----:B------:R-:W-:-:S11]  /*2040*/  UMOV UR4, UR5 ;  /* 0x0000000500047c82 */ /* 0x000fd60008000000 */
.L_x_39:
[----:B------:R-:W-:Y:S01]  /*2050*/  ULEA UR17, UR4, UR7, 0x3 ;  /* 0x0000000704117291 */ /* 0x000fe2000f8e18ff */
[----:B--2---:R-:W-:Y:S01]  /*2060*/  @!P3 MOV R2, 0x1800 ;  /* 0x000018000002b802 */ /* 0x004fe20000000f00 */
[----:B--2-4-:R-:W-:Y:S10]  /*2070*/  @P0 BRA `(.L_x_34) ;  /* 0x00000000000c0947 */ /* 0x014ff40003800000 */
[----:B------:R-:W-:-:S04]  /*2080*/  SHF.L.U32 R3, R12, 0x1f, RZ ;  /* 0x0000001f0c037819 */ /* 0x000fc800000006ff */
[----:B------:R-:W2:Y:S02]  /*2090*/  SYNCS.PHASECHK.TRANS64.TRYWAIT P0, [UR17+0x110], R3 ;  /* 0x00011003ff0075a7 */ /* 0x000ea40008001111 */
[----:B--2---:R-:W-:Y:S05]  /*20a0*/  @!P0 BRA `(.L_x_35) ;  /* 0x0000006000b08947 */ /* 0x004fea0003800000 */
.L_x_34:
[----:B------:R2:W-:Y:S01]  /*20b0*/  @!P3 SYNCS.ARRIVE.TRANS64 RZ, [UR17], R2 ;  /* 0x00000002ffffb9a7 */ /* 0x0005e20008000011 */
[----:B------:R-:W-:-:S04]  /*20c0*/  ULOP3.LUT UR5, UR24, 0x2, URZ, 0xfc, !UPT ;  /* 0x0000000218057892 */ /* 0x000fc8000f8efcff */
[----:B------:R-:W-:-:S09]  /*20d0*/  UISETP.NE.AND UP0, UPT, UR5, 0x2, UPT ;  /* 0x000000020500788c */ /* 0x000fd2000bf05270 */
[----:B------:R-:W-:Y:S05]  /*20e0*/  BRA.U UP0, `(.L_x_36) ;  /* 0x0000000100047547 */ /* 0x000fea000b800000 */
[----:B------:R-:W-:Y:S05]  /*20f0*/  BPT.TRAP 0x1 ;  /* 0x000000040000795c */ /* 0x000fea0000300000 */
.L_x_36:
[----:B------:R-:W-:Y:S04]  /*2100*/  BSSY.RECONVERGENT B0, `(.L_x_37) ;  /* 0x0000003000007945 */ /* 0x000fe80003800200 */
[----:B------:R-:W-:Y:S05]  /*2110*/  @P2 BRA `(.L_x_38) ;  /* 0x0000000000042947 */ /* 0x000fea0003800000 */
[----:B------:R-:W-:Y:S05]  /*2120*/  BPT.TRAP 0x1 ;  /* 0x000000040000795c */ /* 0x000fea0000300000 */
.L_x_38:
[----:B------:R-:W-:Y:S05]  /*2130*/  BSYNC.RECONVERGENT B0 ;  /* 0x0000000000007941 */ /* 0x000fea0003800200 */
.L_x_37:
[----:B------:R-:W-:Y:S02]  /*2140*/  UIADD3 UR5, UPT, UPT, UR4, 0x1, URZ ;  /* 0x0000000104057890 */ /* 0x000fe4000fffe0ff */
[----:B------:R-:W-:Y:S02]  /*2150*/  UIADD3 UR14, UP1, UPT, UR26, 0x80, URZ ;  /* 0x000000801a0e7890 */ /* 0x000fe4000ff3e0ff */
[----:B------:R-:W-:Y:S02]  /*2160*/  UISETP.NE.AND UP0, UPT, UR5, 0x22, UPT ;  /* 0x000000220500788c */ /* 0x000fe4000bf05270 */
[----:B------:R-:W-:Y:S02]  /*2170*/  USHF.L.U32 UR18, UR13, 0x5, URZ ;  /* 0x000000050d127899 */ /* 0x000fe400080006ff */
[----:B------:R-:W-:Y:S02]  /*2180*/  USEL UR8, URZ, 0x1, UP0 ;  /* 0x00000001ff087887 */ /* 0x000fe40008000000 */
[----:B------:R-:W-:-:S02]  /*2190*/  USEL UR5, UR5, URZ, UP0 ;  /* 0x000000ff05057287 */ /* 0x000fc40008000000 */
[----:B------:R-:W-:Y:S02]  /*21a0*/  UIADD3 UR22, UP0, UPT, UR26, 0x180, URZ ;  /* 0x000001801a167890 */ /* 0x000fe4000ff1e0ff */
[----:B------:R-:W-:Y:S01]  /*21b0*/  LOP3.LUT R12, R12, UR8, RZ, 0x3c, !PT ;  /* 0x000000080c0c7c12 */ /* 0x000fe2000f8e3cff */
[----:B------:R-:W-:Y:S02]  /*21c0*/  ULEA UR6, UR5, UR7, 0x3 ;  /* 0x0000000705067291 */ /* 0x000fe4000f8e18ff */
[----:B------:R-:W-:Y:S01]  /*21d0*/  ULEA UR8, UR4, UR7, 0xb ;  /* 0x0000000704087291 */ /* 0x000fe2000f8e58ff */
[----:B-1----:R-:W-:Y:S01]  /*21e0*/  SHF.L.U32 R0, R12, 0x1f, RZ ;  /* 0x0000001f0c007819 */ /* 0x002fe200000006ff */
[----:B------:R-:W-:Y:S02]  /*21f0*/  ULEA UR16, UR4, UR29, 0xc ;  /* 0x0000001d04107291 */ /* 0x000fe4000f8e60ff */
[----:B------:R-:W-:Y:S02]  /*2200*/  UIADD3.X UR15, UPT, UPT, URZ, UR27, URZ, UP1, !UPT ;  /* 0x0000001bff0f7290 */ /* 0x000fe40008ffe4ff */
[----:B------:R-:W-:Y:S01]  /*2210*/  UIADD3 UR8, UPT, UPT, UR8, 0x26600, URZ ;  /* 0x0002660008087890 */ /* 0x000fe2000fffe0ff */
[----:B------:R3:W4:Y:S01]  /*2220*/  SYNCS.PHASECHK.TRANS64.TRYWAIT P0, [UR6+0x110], R0 ;  /* 0x00011000ff0075a7 */ /* 0x0007220008001106 */
[----:B------:R-:W-:Y:S01]  /*2230*/  UIADD3.X UR23, UPT, UPT, URZ, UR27, URZ, UP0, !UPT ;  /* 0x0000001bff177290 */ /* 0x000fe200087fe4ff */
[----:B------:R-:W-:Y:S01]  /*2240*/  UMOV UR6, 0x30000 ;  /* 0x0003000000067882 */ /* 0x000fe20000000000 */
[----:B------:R-:W-:Y:S01]  /*2250*/  UMOV UR30, 0x0 ;  /* 0x00000000001e7882 */ /* 0x000fe20000000000 */
[----:B------:R-:W-:Y:S01]  /*2260*/  UMOV UR31, 0x10000000 ;  /* 0x10000000001f7882 */ /* 0x000fe20000000000 */
[----:B------:R-:W-:Y:S01]  /*2270*/  UMOV UR19, UR35 ;  /* 0x0000002300137c82 */ /* 0x000fe20008000000 */
[----:B------:R-:W-:Y:S01]  /*2280*/  UMOV UR20, UR36 ;  /* 0x0000002400147c82 */ /* 0x000fe20008000000 */
[----:B------:R-:W-:Y:S01]  /*2290*/  UMOV UR12, UR36 ;  /* 0x00000024000c7c82 */ /* 0x000fe20008000000 */
[----:B------:R-:W-:Y:S01]  /*22a0*/  UMOV UR9, UR17 ;  /* 0x0000001100097c82 */ /* 0x000fe20008000000 */
[----:B------:R-:W-:Y:S01]  /*22b0*/  UMOV UR10, UR18 ;  /* 0x00000012000a7c82 */ /* 0x000fe20008000000 */
[----:B------:R3:W-:Y:S01]  /*22c0*/  UTMALDG.3D.MULTICAST [UR16], [UR14], UR6, desc[UR30] ;  /* 0x00001e100e0073b4 */ /* 0x0007e20008011806 */
[----:B------:R-:W-:Y:S01]  /*22d0*/  UIADD3 UR13, UPT, UPT, UR13, 0x1, URZ ;  /* 0x000000010d0d7890 */ /* 0x000fe2000fffe0ff */
[----:B------:R-:W-:-:S03]  /*22e0*/  UMOV UR4, UR5 ;  /* 0x0000000500047c82 */ /* 0x000fc60008000000 */
[----:B------:R-:W-:Y:S01]  /*22f0*/  UISETP.NE.AND UP0, UPT, UR13, UR25, UPT ;  /* 0x000000190d00728c */ /* 0x000fe2000bf05270 */
[----:B------:R3:W-:Y:S08]  /*2300*/  UTMALDG.3D [UR8], [UR22], desc[UR30] ;  /* 0x00001e08160075b4 */ /* 0x0007f00008011000 */
[----:B---3--:R-:W-:Y:S05]  /*2310*/  BRA.U UP0, `(.L_x_39) ;  /* 0xfffffffd004c7547 */ /* 0x008fea000b83ffff */
.L_x_33:
[C---:B------:R-:W-:Y:S01]  /*2320*/  LEA R3, R11.reuse, UR7, 0x3 ;  /* 0x000000070b037c11 */ /* 0x040fe2000f8e18ff */
[----:B------:R-:W-:Y:S01]  /*2330*/  NOP ;  /* 0x0000000000007918 */ /* 0x000fe20000000000 */
[----:B-1----:R-:W-:Y:S02]  /*2340*/  SHF.L.U32 R0, R10, 0x1f, RZ ;  /* 0x0000001f0a007819 */ /* 0x002fe400000006ff */
[----:B------:R-:W-:Y:S02]  /*2350*/  LEA R4, R11, UR7, 0x4 ;  /* 0x000000070b047c11 */ /* 0x000fe4000f8e20ff */
[----:B--2-4-:R-:W1:Y:S02]  /*2360*/  SYNCS.PHASECHK.TRANS64.TRYWAIT P0, [R3+URZ+0x240], R0 ;  /* 0x00024000030075a7 */ /* 0x014e6400080011ff */
[----:B-1----:R-:W-:Y:S05]  /*2370*/  @!P0 BRA `(.L_x_40) ;  /* 0x0000006000148947 */ /* 0x002fea0003800000 */
.L_x_136:
[----:B------:R-:W2:Y:S01]  /*2380*/  LDS.128 R4, [R4+0x2d0] ;  /* 0x0002d00004047984 */ /* 0x000ea20000000c00 */
[----:B------:R-:W-:Y:S01]  /*2390*/  UISETP.GE.AND UP0, UPT, UR40, 0x1, UPT ;  /* 0x000000012800788c */ /* 0x000fe2000bf06270 */
[----:B------:R-:W-:Y:S01]  /*23a0*/  @!PT LDS RZ, [RZ] ;  /* 0x00000000fffff984 */ /* 0x000fe20000000800 */
[----:B------:R-:W-:Y:S01]  /*23b0*/  @!PT LDS RZ, [RZ] ;  /* 0x00000000fffff984 */ /* 0x000fe20000000800 */
[----:B------:R-:W-:Y:S01]  /*23c0*/  @!PT LDS RZ, [RZ] ;  /* 0x00000000fffff984 */ /* 0x000fe20000000800 */
[----:B------:R-:W-:Y:S01]  /*23d0*/  @!PT LDS RZ, [RZ] ;  /* 0x00000000fffff984 */ /* 0x000fe20000000800 */
[----:B------:R3:W-:Y:S06]  /*23e0*/  MEMBAR.ALL.CTA ;  /* 0x0000000000007992 */ /* 0x0007ec0000008000 */
[----:B---3--:R-:W3:Y:S01]  /*23f0*/  FENCE.VIEW.ASYNC.S ;  /* 0x00000000000073c6 */ /* 0x008ee20000000000 */
[----:B--2---:R-:W-:-:S13]  /*2400*/  LOP3.LUT P0, RZ, R6, 0x1, RZ, 0xc0, !PT ;  /* 0x0000000106ff7812 */ /* 0x004fda000780c0ff */
[----:B---3--:R-:W-:Y:S01]  /*2410*/  VOTEU.ANY UP1, P0 ;  /* 0x0000000000ff7886 */ /* 0x008fe20000020100 */
[----:B------:R-:W-:-:S13]  /*2420*/  PLOP3.LUT P0, PT, PT, PT, UP1, 0x80, 0x8 ;  /* 0x000000000008781c */ /* 0x000fda0003f0f018 */
[----:B-1----:R-:W-:Y:S02]  /*2430*/  @P0 LOP3.LUT R0, R5, 0xffff, RZ, 0xc0, !PT ;  /* 0x0000ffff05000812 */ /* 0x002fe400078ec0ff */
[----:B------:R-:W-:Y:S02]  /*2440*/  @P0 MOV R2, R4 ;  /* 0x0000000400020202 */ /* 0x000fe40000000f00 */
[----:B------:R-:W-:Y:S01]  /*2450*/  @P0 R2UR UR6, R0 ;  /* 0x00000000000602ca */ /* 0x000fe200000e0000 */
[----:B------:R-:W-:Y:S01]  /*2460*/  VIADD R0, R3, 0x250 ;  /* 0x0000025003007836 */ /* 0x000fe20000000000 */
[----:B------:R-:W-:Y:S02]  /*2470*/  @P0 SHF.R.U32.HI R4, RZ, 0x10, R5 ;  /* 0x00000010ff040819 */ /* 0x000fe40000011605 */
[----:B------:R-:W-:Y:S02]  /*2480*/  @P0 R2UR UR8, R2 ;  /* 0x00000000020802ca */ /* 0x000fe400000e0000 */
[----:B------:R-:W-:-:S02]  /*2490*/  PRMT R0, RZ, 0x654, R0 ;  /* 0x00000654ff007816 */ /* 0x000fc40000000000 */
[----:B------:R-:W-:Y:S02]  /*24a0*/  @P0 R2UR UR4, R4 ;  /* 0x00000000040402ca */ /* 0x000fe400000e0000 */
[----:B------:R1:W-:Y:S03]  /*24b0*/  SYNCS.ARRIVE.TRANS64.RED.A1T0 RZ, [R0+URZ], RZ ;  /* 0x000000ff00ff79a7 */ /* 0x0003e600081004ff */
[----:B------:R-:W-:-:S04]  /*24c0*/  @UP1 UMOV UR37, UR6 ;  /* 0x0000000600251c82 */ /* 0x000fc80008000000 */
[----:B------:R-:W-:-:S04]  /*24d0*/  @UP1 UMOV UR38, UR8 ;  /* 0x0000000800261c82 */ /* 0x000fc80008000000 */
[----:B------:R-:W-:Y:S01]  /*24e0*/  @UP1 UMOV UR36, UR4 ;  /* 0x0000000400241c82 */ /* 0x000fe20008000000 */
[----:B------:R-:W-:Y:S05]  /*24f0*/  BRA.U !UP0, `(.L_x_41) ;  /* 0x0000000108d47547 */ /* 0x000fea000b800000 */
[----:B------:R-:W2:Y:S01]  /*2500*/  LDCU.128 UR12, c[0x0][0xb10] ;  /* 0x00016200ff0c77ac */ /* 0x000ea20008000c00 */
[----:B------:R-:W3:Y:S01]  /*2510*/  LDCU UR25, c[0x0][0xb20] ;  /* 0x00016400ff1977ac */ /* 0x000ee20008000800 */
[----:B------:R-:W4:Y:S01]  /*2520*/  LDCU UR20, c[0x0][0xb0c] ;  /* 0x00016180ff1477ac */ /* 0x000f220008000800 */
[----:B------:R-:W1:Y:S01]  /*2530*/  LDCU.64 UR10, c[0x0][0xb28] ;  /* 0x00016500ff0a77ac */ /* 0x000e620008000a00 */
[----:B------:R-:W-:Y:S02]  /*2540*/  UISETP.NE.AND UP3, UPT, UR40, 0x1, UPT ;  /* 0x000000012800788c */ /* 0x000fe4000bf65270 */
[----:B--2---:R-:W-:Y:S02]  /*2550*/  UIMAD.WIDE.U32 UR16, UR39, UR15, URZ ;  /* 0x0000000f271072a5 */ /* 0x004fe4000f8e00ff */
[----:B------:R-:W-:Y:S02]  /*2560*/  UIMAD.WIDE.U32 UR8, UR41, UR12, URZ ;  /* 0x0000000c290872a5 */ /* 0x000fe4000f8e00ff */
[----:B------:R-:W-:-:S02]  /*2570*/  UISETP.NE.AND UP0, UPT, UR14, 0x1, UPT ;  /* 0x000000010e00788c */ /* 0x000fc4000bf05270 */
[----:B------:R-:W-:Y:S01]  /*2580*/  UIMAD.WIDE.U32 UR22, UR37, UR15, URZ ;  /* 0x0000000f251672a5 */ /* 0x000fe2000f8e00ff */
[----:B------:R-:W-:Y:S02]  /*2590*/  UMOV UR16, UR17 ;  /* 0x0000001100107c82 */ /* 0x000fe40008000000 */
[----:B------:R-:W-:Y:S01]  /*25a0*/  UMOV UR8, UR9 ;  /* 0x0000000900087c82 */ /* 0x000fe20008000000 */
[----:B---3--:R-:W-:Y:S02]  /*25b0*/  USHF.R.U32.HI UR16, URZ, UR25, UR16 ;  /* 0x00000019ff107299 */ /* 0x008fe40008011610 */
[----:B----4-:R-:W-:Y:S02]  /*25c0*/  UISETP.NE.AND UP2, UPT, UR20, 0x1, UPT ;  /* 0x000000011400788c */ /* 0x010fe4000bf45270 */
[----:B------:R-:W-:Y:S02]  /*25d0*/  USHF.R.U32.HI UR8, URZ, UR13, UR8 ;  /* 0x0000000dff087299 */ /* 0x000fe40008011608 */
[----:B------:R-:W-:-:S02]  /*25e0*/  USEL UR6, UR39, UR16, !UP0 ;  /* 0x0000001027067287 */ /* 0x000fc4000c000000 */
[----:B------:R-:W-:Y:S02]  /*25f0*/  USEL UR8, UR41, UR8, !UP2 ;  /* 0x0000000829087287 */ /* 0x000fe4000d000000 */
[----:B-1----:R-:W-:Y:S01]  /*2600*/  UIMAD.WIDE.U32 UR16, UR6, UR10, URZ ;  /* 0x0000000a061072a5 */ /* 0x002fe2000f8e00ff */
[----:B------:R-:W-:Y:S01]  /*2610*/  UMOV UR4, UR23 ;  /* 0x0000001700047c82 */ /* 0x000fe20008000000 */
[----:B------:R-:W-:Y:S02]  /*2620*/  UIMAD.WIDE.U32 UR18, UR38, UR12, URZ ;  /* 0x0000000c261272a5 */ /* 0x000fe4000f8e00ff */
[----:B------:R-:W-:-:S03]  /*2630*/  UIMAD.WIDE.U32 UR22, UR8, UR10, URZ ;  /* 0x0000000a081672a5 */ /* 0x000fc6000f8e00ff */
[----:B------:R-:W-:Y:S01]  /*2640*/  UMOV UR16, UR17 ;  /* 0x0000001100107c82 */ /* 0x000fe20008000000 */
[----:B------:R-:W-:Y:S02]  /*2650*/  USHF.R.U32.HI UR4, URZ, UR25, UR4 ;  /* 0x00000019ff047299 */ /* 0x000fe40008011604 */
[----:B------:R-:W-:Y:S01]  /*2660*/  @UP3 USHF.R.U32.HI UR6, URZ, UR11, UR16 ;  /* 0x0000000bff063299 */ /* 0x000fe20008011610 */
[----:B------:R-:W-:Y:S01]  /*2670*/  UMOV UR18, UR19 ;  /* 0x0000001300127c82 */ /* 0x000fe20008000000 */
[----:B------:R-:W-:Y:S01]  /*2680*/  UMOV UR22, UR23 ;  /* 0x0000001700167c82 */ /* 0x000fe20008000000 */
[----:B------:R-:W-:Y:S02]  /*2690*/  USHF.R.U32.HI UR13, URZ, UR13, UR18 ;  /* 0x0000000dff0d7299 */ /* 0x000fe40008011612 */
[----:B------:R-:W-:Y:S02]  /*26a0*/  USEL UR4, UR37, UR4, !UP0 ;  /* 0x0000000425047287 */ /* 0x000fe4000c000000 */
[----:B------:R-:W-:-:S02]  /*26b0*/  @UP3 USHF.R.U32.HI UR8, URZ, UR11, UR22 ;  /* 0x0000000bff083299 */ /* 0x000fc40008011616 */
[----:B------:R-:W-:Y:S02]  /*26c0*/  UIMAD UR9, UR40, UR6, URZ ;  /* 0x00000006280972a4 */ /* 0x000fe4000f8e02ff */
[----:B------:R-:W-:Y:S02]  /*26d0*/  USEL UR6, UR38, UR13, !UP2 ;  /* 0x0000000d26067287 */ /* 0x000fe4000d000000 */
[----:B------:R-:W-:Y:S02]  /*26e0*/  UIMAD UR12, UR40, UR8, URZ ;  /* 0x00000008280c72a4 */ /* 0x000fe4000f8e02ff */
[----:B------:R-:W-:Y:S02]  /*26f0*/  UISETP.GE.AND UP0, UPT, UR4, UR9, UPT ;  /* 0x000000090400728c */ /* 0x000fe4000bf06270 */
[----:B------:R-:W-:Y:S02]  /*2700*/  UIMAD.WIDE.U32 UR16, UR4, UR10, URZ ;  /* 0x0000000a041072a5 */ /* 0x000fe4000f8e00ff */
[----:B------:R-:W-:-:S02]  /*2710*/  UISETP.GE.OR UP0, UPT, UR6, UR12, UP0 ;  /* 0x0000000c0600728c */ /* 0x000fc40008706670 */
        /* <DEDUP_REMOVED lines=19> */
.L_x_41:
[----:B------:R-:W2:Y:S02]  /*2850*/  LDCU UR4, c[0x0][0xb30] ;  /* 0x00016600ff0477ac */ /* 0x000ea40008000800 */
[----:B--2---:R-:W-:-:S09]  /*2860*/  UISETP.NE.AND UP0, UPT, UR4, 0x1, UPT ;  /* 0x000000010400788c */ /* 0x004fd2000bf05270 */
[----:B------:R-:W-:Y:S05]  /*2870*/  BRA.U UP0, `(.L_x_42) ;  /* 0x0000000100447547 */ /* 0x000fea000b800000 */
[----:B------:R-:W2:Y:S01]  /*2880*/  LDCU.128 UR12, c[0x0][0xb10] ;  /* 0x00016200ff0c77ac */ /* 0x000ea20008000c00 */
[----:B------:R-:W3:Y:S01]  /*2890*/  LDCU UR16, c[0x0][0xb0c] ;  /* 0x00016180ff1077ac */ /* 0x000ee20008000800 */
[----:B------:R-:W4:Y:S01]  /*28a0*/  LDCU UR17, c[0x0][0xb20] ;  /* 0x00016400ff1177ac */ /* 0x000f220008000800 */
[----:B--2---:R-:W-:Y:S02]  /*28b0*/  UIMAD.WIDE.U32 UR10, UR38, UR12, URZ ;  /* 0x0000000c260a72a5 */ /* 0x004fe4000f8e00ff */
[----:B------:R-:W-:Y:S02]  /*28c0*/  UIMAD.WIDE.U32 UR8, UR37, UR15, URZ ;  /* 0x0000000f250872a5 */ /* 0x000fe4000f8e00ff */
[----:B---3--:R-:W-:Y:S02]  /*28d0*/  UISETP.NE.AND UP2, UPT, UR16, 0x1, UPT ;  /* 0x000000011000788c */ /* 0x008fe4000bf45270 */
[----:B------:R-:W-:Y:S01]  /*28e0*/  UISETP.NE.AND UP0, UPT, UR14, 0x1, UPT ;  /* 0x000000010e00788c */ /* 0x000fe2000bf05270 */
[----:B------:R-:W-:-:S02]  /*28f0*/  UMOV UR6, UR11 ;  /* 0x0000000b00067c82 */ /* 0x000fc40008000000 */
[----:B------:R-:W-:Y:S01]  /*2900*/  UMOV UR4, UR9 ;  /* 0x0000000900047c82 */ /* 0x000fe20008000000 */
[----:B------:R-:W-:Y:S02]  /*2910*/  USHF.R.U32.HI UR6, URZ, UR13, UR6 ;  /* 0x0000000dff067299 */ /* 0x000fe40008011606 */
[----:B----4-:R-:W-:Y:S02]  /*2920*/  USHF.R.U32.HI UR4, URZ, UR17, UR4 ;  /* 0x00000011ff047299 */ /* 0x010fe40008011604 */
[----:B------:R-:W-:Y:S02]  /*2930*/  USEL UR6, UR38, UR6, !UP2 ;  /* 0x0000000626067287 */ /* 0x000fe4000d000000 */
[----:B------:R-:W-:-:S04]  /*2940*/  USEL UR4, UR37, UR4, !UP0 ;  /* 0x0000000425047287 */ /* 0x000fc8000c000000 */
[----:B------:R-:W-:Y:S02]  /*2950*/  UIADD3 UR8, UPT, UPT, UR6, -UR4, URZ ;  /* 0x8000000406087290 */ /* 0x000fe4000fffe0ff */
[----:B------:R-:W-:Y:S02]  /*2960*/  UIADD3 UR4, UPT, UPT, -UR6, UR4, URZ ;  /* 0x0000000406047290 */ /* 0x000fe4000fffe1ff */
[----:B------:R-:W-:Y:S02]  /*2970*/  UIMAD UR37, UR8, UR14, UR37 ;  /* 0x0000000e082572a4 */ /* 0x000fe4000f8e0225 */
[----:B------:R-:W-:-:S12]  /*2980*/  UIMAD UR38, UR4, UR16, UR38 ;  /* 0x00000010042672a4 */ /* 0x000fd8000f8e0226 */
.L_x_42:
[----:B------:R-:W-:Y:S01]  /*2990*/  VIADD R11, R11, 0x1 ;  /* 0x000000010b0b7836 */ /* 0x000fe20000000000 */
[----:B------:R-:W-:Y:S01]  /*29a0*/  PLOP3.LUT P1, PT, PT, PT, PT, 0x80, 0x8 ;  /* 0x000000000008781c */ /* 0x000fe20003f2f070 */
[----:B------:R-:W-:Y:S02]  /*29b0*/  UIADD3 UR46, UPT, UPT, UR38, UR58, URZ ;  /* 0x0000003a262e7290 */ /* 0x000fe4000fffe0ff */
[----:B------:R-:W-:Y:S01]  /*29c0*/  UIADD3 UR45, UPT, UPT, UR37, UR55, URZ ;  /* 0x00000037252d7290 */ /* 0x000fe2000fffe0ff */
[----:B------:R-:W-:-:S04]  /*29d0*/  ISETP.NE.AND P0, PT, R11, 0x2, PT ;  /* 0x000000020b00780c */ /* 0x000fc80003f05270 */
[----:B-1----:R-:W-:Y:S02]  /*29e0*/  SEL R0, RZ, 0x1, P0 ;  /* 0x00000001ff007807 */ /* 0x002fe40000000000 */
[----:B------:R-:W-:Y:S02]  /*29f0*/  SEL R11, R11, RZ, P0 ;  /* 0x000000ff0b0b7207 */ /* 0x000fe40000000000 */
[----:B------:R-:W-:Y:S01]  /*2a00*/  LOP3.LUT R10, R10, R0, RZ, 0x3c, !PT ;  /* 0x000000000a0a7212 */ /* 0x000fe200078e3cff */
[----:B------:R-:W-:Y:S06]  /*2a10*/  BRA.U UP1, `(.L_x_43) ;  /* 0xfffffff101607547 */ /* 0x000fec000b83ffff */
[----:B------:R-:W-:Y:S01]  /*2a20*/  UIADD3 UR7, UPT, UPT, UR7, 0x110, URZ ;  /* 0x0000011007077890 */ /* 0x000fe2000fffe0ff */
[----:B------:R-:W-:-:S03]  /*2a30*/  SHF.L.U32 R2, R12, 0x1f, RZ ;  /* 0x0000001f0c027819 */ /* 0x000fc600000006ff */
[----:B------:R-:W-:-:S09]  /*2a40*/  ULEA UR4, UR5, UR7, 0x3 ;  /* 0x0000000705047291 */ /* 0x000fd2000f8e18ff */
[----:B------:R-:W1:Y:S02]  /*2a50*/  SYNCS.PHASECHK.TRANS64.TRYWAIT P0, [UR4], R2 ;  /* 0x00000002ff0075a7 */ /* 0x000e640008001104 */
[----:B-1----:R-:W-:Y:S05]  /*2a60*/  @!P0 BRA `(.L_x_44) ;  /* 0x00000058006c8947 */ /* 0x002fea0003800000 */
.L_x_138:
[----:B------:R-:W-:-:S04]  /*2a70*/  UIADD3 UR4, UPT, UPT, UR5, 0x1, URZ ;  /* 0x0000000105047890 */ /* 0x000fc8000fffe0ff */
[----:B------:R-:W-:-:S04]  /*2a80*/  UISETP.NE.AND UP0, UPT, UR4, 0x22, UPT ;  /* 0x000000220400788c */ /* 0x000fc8000bf05270 */
[----:B------:R-:W-:Y:S02]  /*2a90*/  USEL UR6, URZ, 0x1, UP0 ;  /* 0x00000001ff067887 */ /* 0x000fe40008000000 */
[----:B------:R-:W-:-:S04]  /*2aa0*/  USEL UR4, UR4, URZ, UP0 ;  /* 0x000000ff04047287 */ /* 0x000fc80008000000 */
[----:B------:R-:W-:Y:S01]  /*2ab0*/  ULEA UR5, UR4, UR7, 0x3 ;  /* 0x0000000704057291 */ /* 0x000fe2000f8e18ff */
[----:B-1----:R-:W-:-:S04]  /*2ac0*/  LOP3.LUT R2, R12, UR6, RZ, 0x3c, !PT ;  /* 0x000000060c027c12 */ /* 0x002fc8000f8e3cff */
[----:B------:R-:W-:-:S04]  /*2ad0*/  SHF.L.U32 R3, R2, 0x1f, RZ ;  /* 0x0000001f02037819 */ /* 0x000fc800000006ff */
[----:B------:R-:W1:Y:S02]  /*2ae0*/  SYNCS.PHASECHK.TRANS64.TRYWAIT P0, [UR5], R3 ;  /* 0x00000003ff0075a7 */ /* 0x000e640008001105 */
[----:B-1----:R-:W-:Y:S05]  /*2af0*/  @!P0 BRA `(.L_x_45) ;  /* 0x0000005800608947 */ /* 0x002fea0003800000 */
.L_x_140:
[----:B------:R-:W-:-:S04]  /*2b00*/  UIADD3 UR4, UPT, UPT, UR4, 0x1, URZ ;  /* 0x0000000104047890 */ /* 0x000fc8000fffe0ff */
[----:B------:R-:W-:-:S04]  /*2b10*/  UISETP.NE.AND UP0, UPT, UR4, 0x22, UPT ;  /* 0x000000220400788c */ /* 0x000fc8000bf05270 */
[----:B------:R-:W-:Y:S02]  /*2b20*/  USEL UR6, URZ, 0x1, UP0 ;  /* 0x00000001ff067887 */ /* 0x000fe40008000000 */
[----:B------:R-:W-:-:S04]  /*2b30*/  USEL UR4, UR4, URZ, UP0 ;  /* 0x000000ff04047287 */ /* 0x000fc80008000000 */
[----:B------:R-:W-:Y:S01]  /*2b40*/  ULEA UR5, UR4, UR7, 0x3 ;  /* 0x0000000704057291 */ /* 0x000fe2000f8e18ff */
[----:B------:R-:W-:-:S04]  /*2b50*/  LOP3.LUT R2, R2, UR6, RZ, 0x3c, !PT ;  /* 0x0000000602027c12 */ /* 0x000fc8000f8e3cff */
[----:B-1----:R-:W-:-:S04]  /*2b60*/  SHF.L.U32 R3, R2, 0x1f, RZ ;  /* 0x0000001f02037819 */ /* 0x002fc800000006ff */
[----:B------:R-:W1:Y:S02]  /*2b70*/  SYNCS.PHASECHK.TRANS64.TRYWAIT P0, [UR5], R3 ;  /* 0x00000003ff0075a7 */ /* 0x000e640008001105 */
[----:B-1----:R-:W-:Y:S05]  /*2b80*/  @!P0 BRA `(.L_x_46) ;  /* 0x0000005800548947 */ /* 0x002fea0003800000 */
.L_x_142:
        /* <DEDUP_REMOVED lines=9> */
.L_x_144:
        /* <DEDUP_REMOVED lines=9> */
.L_x_146:
        /* <DEDUP_REMOVED lines=9> */
.L_x_148:
        /* <DEDUP_REMOVED lines=9> */
.L_x_150:
        /* <DEDUP_REMOVED lines=9> */
.L_x_152:
        /* <DEDUP_REMOVED lines=9> */
.L_x_154:
        /* <DEDUP_REMOVED lines=9> */
.L_x_156:
        /* <DEDUP_REMOVED lines=9> */
.L_x_158:
        /* <DEDUP_REMOVED lines=9> */
.L_x_160:
        /* <DEDUP_REMOVED lines=9> */
.L_x_162:
        /* <DEDUP_REMOVED lines=9> */
.L_x_164:
        /* <DEDUP_REMOVED lines=9> */
.L_x_166:
        /* <DEDUP_REMOVED lines=9> */
.L_x_168:
        /* <DEDUP_REMOVED lines=9> */
.L_x_170:
        /* <DEDUP_REMOVED lines=9> */
.L_x_172:
        /* <DEDUP_REMOVED lines=9> */
.L_x_174:
        /* <DEDUP_REMOVED lines=9> */
.L_x_176:
        /* <DEDUP_REMOVED lines=9> */
.L_x_178:
        /* <DEDUP_REMOVED lines=9> */
.L_x_180:
        /* <DEDUP_REMOVED lines=9> */
.L_x_182:
        /* <DEDUP_REMOVED lines=9> */
.L_x_184:
        /* <DEDUP_REMOVED lines=9> */
.L_x_186:
        /* <DEDUP_REMOVED lines=9> */
.L_x_188:
        /* <DEDUP_REMOVED lines=9> */
.L_x_190:
        /* <DEDUP_REMOVED lines=9> */
.L_x_192:
        /* <DEDUP_REMOVED lines=9> */
.L_x_194:
        /* <DEDUP_REMOVED lines=9> */
.L_x_196:
        /* <DEDUP_REMOVED lines=9> */
.L_x_198:
        /* <DEDUP_REMOVED lines=9> */
.L_x_200:
        /* <DEDUP_REMOVED lines=9> */
.L_x_202:
[----:B------:R-:W-:-:S04]  /*3c70*/  UIADD3 UR4, UPT, UPT, UR4, 0x1, URZ ;  /* 0x0000000104047890 */ /* 0x000fc8000fffe0ff */
[----:B------:R-:W-:-:S04]  /*3c80*/  UISETP.NE.AND UP0, UPT, UR4, 0x22, UPT ;  /* 0x000000220400788c */ /* 0x000fc8000bf05270 */
[----:B------:R-:W-:Y:S02]  /*3c90*/  USEL UR5, URZ, 0x1, UP0 ;  /* 0x00000001ff057887 */ /* 0x000fe40008000000 */
[----:B------:R-:W-:-:S04]  /*3ca0*/  USEL UR4, UR4, URZ, UP0 ;  /* 0x000000ff04047287 */ /* 0x000fc80008000000 */
[----:B------:R-:W-:Y:S01]  /*3cb0*/  ULEA UR4, UR4, UR7, 0x3 ;  /* 0x0000000704047291 */ /* 0x000fe2000f8e18ff */
[----:B------:R-:W-:-:S04]  /*3cc0*/  LOP3.LUT R2, R2, UR5, RZ, 0x3c, !PT ;  /* 0x0000000502027c12 */ /* 0x000fc8000f8e3cff */
[----:B------:R-:W-:Y:S01]  /*3cd0*/  SHF.L.U32 R2, R2, 0x1f, RZ ;  /* 0x0000001f02027819 */ /* 0x000fe200000006ff */
[----:B-1----:R-:W-:-:S07]  /*3ce0*/  IMAD.U32 R0, RZ, RZ, UR4 ;  /* 0x00000004ff007e24 */ /* 0x002fce000f8e00ff */
.L_x_77:
[----:B-1----:R1:W2:Y:S02]  /*3cf0*/  SYNCS.PHASECHK.TRANS64.TRYWAIT P0, [R0+URZ], R2 ;  /* 0x00000002000075a7 */ /* 0x0022a400080011ff */
[----:B--2---:R-:W-:Y:S05]  /*3d00*/  @!P0 NANOSLEEP.SYNCS 0x989680 ;  /* 0x009896800000895d */ /* 0x004fea0003900000 */
[----:B------:R-:W2:Y:S02]  /*3d10*/  @!P0 SYNCS.PHASECHK.TRANS64 P0, [R0+URZ], R2 ;  /* 0x00000002000085a7 */ /* 0x000ea400080010ff */
[----:B--2---:R-:W-:Y:S05]  /*3d20*/  @P0 EXIT ;  /* 0x000000000000094d */ /* 0x004fea0003800000 */
[----:B------:R-:W-:Y:S05]  /*3d30*/  BRA `(.L_x_77) ;  /* 0xfffffffc00ec7947 */ /* 0x000fea000383ffff */
.L_x_23:
[----:B------:R-:W-:-:S04]  /*3d40*/  UISETP.NE.AND UP0, UPT, UR61, URZ, UPT ;  /* 0x000000ff3d00728c */ /* 0x000fc8000bf05270 */
[----:B------:R-:W-:-:S09]  /*3d50*/  UISETP.NE.OR UP0, UPT, UR22, 0x1, UP0 ;  /* 0x000000011600788c */ /* 0x000fd20008705670 */
[----:B------:R-:W-:Y:S05]  /*3d60*/  BRA.U UP0, `(.L_x_78) ;  /* 0x0000000500487547 */ /* 0x000fea000b800000 */
[----:B------:R-:W-:Y:S01]  /*3d70*/  ISETP.GE.U32.AND P2, PT, R0, 0x2, PT ;  /* 0x000000020000780c */ /* 0x000fe20003f46070 */
[----:B------:R-:W-:Y:S01]  /*3d80*/  IMAD.MOV.U32 R12, RZ, RZ, 0x1 ;  /* 0x00000001ff0c7424 */ /* 0x000fe200078e00ff */
[----:B------:R-:W-:Y:S02]  /*3d90*/  CS2R R10, SRZ ;  /* 0x00000000000a7805 */ /* 0x000fe4000001ff00 */
[----:B------:R-:W-:Y:S01]  /*3da0*/  CS2R R8, SRZ ;  /* 0x0000000000087805 */ /* 0x000fe2000001ff00 */
[----:B------:R-:W-:Y:S01]  /*3db0*/  UMOV UR4, 0x400 ;  /* 0x0000040000047882 */ /* 0x000fe20000000000 */
[----:B------:R-:W-:Y:S01]  /*3dc0*/  UMOV UR5, URZ ;  /* 0x000000ff00057c82 */ /* 0x000fe20008000000 */
[----:B------:R-:W-:-:S12]  /*3dd0*/  ULEA UR6, UR61, UR4, 0x18 ;  /* 0x000000043d067291 */ /* 0x000fd8000f8ec0ff */
.L_x_82:
[----:B------:R-:W-:Y:S02]  /*3de0*/  LEA R2, R8, UR6, 0x3 ;  /* 0x0000000608027c11 */ /* 0x000fe4000f8e18ff */
[----:B------:R-:W-:-:S03]  /*3df0*/  SHF.L.U32 R4, R9, 0x1f, RZ ;  /* 0x0000001f09047819 */ /* 0x000fc600000006ff */
[----:B------:R-:W-:Y:S01]  /*3e00*/  VIADD R5, R2, 0x2b0 ;  /* 0x000002b002057836 */ /* 0x000fe20000000000 */
[----:B------:R-:W1:Y:S02]  /*3e10*/  SYNCS.PHASECHK.TRANS64.TRYWAIT P0, [R2+URZ+0x2a0], R4 ;  /* 0x0002a004020075a7 */ /* 0x000e6400080011ff */
[----:B-1----:R-:W-:Y:S05]  /*3e20*/  @!P0 BRA `(.L_x_79) ;  /* 0x0000005000948947 */ /* 0x002fea0003800000 */
.L_x_203:
[----:B------:R-:W-:Y:S01]  /*3e30*/  ULEA UR4, UR5, UR6, 0x3 ;  /* 0x0000000605047291 */ /* 0x000fe2000f8e18ff */
[----:B-1----:R-:W-:Y:S01]  /*3e40*/  PRMT R2, RZ, 0x654, R5 ;  /* 0x00000654ff027816 */ /* 0x002fe20000000005 */
[----:B------:R-:W-:Y:S01]  /*3e50*/  @!P2 IMAD.MOV.U32 R4, RZ, RZ, 0x10 ;  /* 0x00000010ff04a424 */ /* 0x000fe200078e00ff */
[----:B------:R-:W-:Y:S01]  /*3e60*/  SHF.L.U32 R5, R12, 0x1f, RZ ;  /* 0x0000001f0c057819 */ /* 0x000fe200000006ff */
[----:B------:R-:W-:Y:S01]  /*3e70*/  UIADD3 UR7, UPT, UPT, UR4, 0x240, URZ ;  /* 0x0000024004077890 */ /* 0x000fe2000fffe0ff */
[----:B------:R1:W-:Y:S05]  /*3e80*/  SYNCS.ARRIVE.TRANS64.RED.A1T0 RZ, [R2+URZ], RZ ;  /* 0x000000ff02ff79a7 */ /* 0x0003ea00081004ff */
[----:B------:R-:W-:Y:S01]  /*3e90*/  IMAD.U32 R6, RZ, RZ, UR7 ;  /* 0x00000007ff067e24 */ /* 0x000fe2000f8e00ff */
[----:B------:R-:W2:Y:S04]  /*3ea0*/  SYNCS.PHASECHK.TRANS64.TRYWAIT P0, [UR4+0x250], R5 ;  /* 0x00025005ff0075a7 */ /* 0x000ea80008001104 */
[----:B------:R-:W-:Y:S01]  /*3eb0*/  PRMT R6, R0, 0x654, R6 ;  /* 0x0000065400067816 */ /* 0x000fe20000000006 */
[----:B-12---:R-:W-:Y:S06]  /*3ec0*/  @!P0 BRA `(.L_x_80) ;  /* 0x0000005000808947 */ /* 0x006fec0003800000 */
.L_x_205:
[----:B------:R-:W-:Y:S01]  /*3ed0*/  ULEA UR8, UR5, UR6, 0x4 ;  /* 0x0000000605087291 */ /* 0x000fe2000f8e20ff */
[----:B------:R-:W-:Y:S01]  /*3ee0*/  SEL R3, R6, R3, !P2 ;  /* 0x0000000306037207 */ /* 0x000fe20005000000 */
[----:B------:R-:W-:Y:S01]  /*3ef0*/  UIADD3 UR9, UPT, UPT, UR4, 0x240, URZ ;  /* 0x0000024004097890 */ /* 0x000fe2000fffe0ff */
[----:B-1----:R-:W-:Y:S01]  /*3f00*/  LEA R2, R11, UR6, 0x3 ;  /* 0x000000060b027c11 */ /* 0x002fe2000f8e18ff */
[----:B------:R-:W-:Y:S01]  /*3f10*/  UIADD3 UR8, UPT, UPT, UR8, 0x2d0, URZ ;  /* 0x000002d008087890 */ /* 0x000fe2000fffe0ff */
[----:B------:R1:W-:Y:S01]  /*3f20*/  @!P2 SYNCS.ARRIVE.TRANS64.RED RZ, [R3+URZ], R4 ;  /* 0x0000000403ffa9a7 */ /* 0x0003e200080004ff */
[----:B------:R-:W-:Y:S01]  /*3f30*/  UIADD3 UR4, UPT, UPT, UR5, 0x1, URZ ;  /* 0x0000000105047890 */ /* 0x000fe2000fffe0ff */
[----:B------:R-:W-:-:S03]  /*3f40*/  VIADD R8, R8, 0x1 ;  /* 0x0000000108087836 */ /* 0x000fc60000000000 */
[----:B------:R-:W-:Y:S02]  /*3f50*/  UISETP.NE.AND UP0, UPT, UR4, 0x2, UPT ;  /* 0x000000020400788c */ /* 0x000fe4000bf05270 */
[----:B------:R-:W-:Y:S01]  /*3f60*/  ISETP.NE.AND P0, PT, R8, 0x2, PT ;  /* 0x000000020800780c */ /* 0x000fe20003f05270 */
[----:B------:R-:W-:Y:S06]  /*3f70*/  UGETNEXTWORKID.BROADCAST [UR8], [UR9] ;  /* 0x00000000080073ca */ /* 0x000fec0008000100 */
[----:B------:R-:W-:Y:S02]  /*3f80*/  USEL UR7, URZ, 0x1, UP0 ;  /* 0x00000001ff077887 */ /* 0x000fe40008000000 */
[----:B------:R-:W-:-:S04]  /*3f90*/  USEL UR5, UR4, URZ, UP0 ;  /* 0x000000ff04057287 */ /* 0x000fc80008000000 */
[----:B------:R-:W-:Y:S02]  /*3fa0*/  LOP3.LUT R12, R12, UR7, RZ, 0x3c, !PT ;  /* 0x000000070c0c7c12 */ /* 0x000fe4000f8e3cff */
[----:B-1----:R-:W-:-:S04]  /*3fb0*/  SHF.L.U32 R4, R10, 0x1f, RZ ;  /* 0x0000001f0a047819 */ /* 0x002fc800000006ff */
[----:B------:R-:W1:Y:S02]  /*3fc0*/  SYNCS.PHASECHK.TRANS64.TRYWAIT P1, [R2+URZ+0x240], R4 ;  /* 0x00024004020075a7 */ /* 0x000e6400080211ff */
[----:B-1----:R-:W-:Y:S05]  /*3fd0*/  @!P1 BRA `(.L_x_81) ;  /* 0x0000005000549947 */ /* 0x002fea0003800000 */
.L_x_206:
[C---:B-1----:R-:W-:Y:S01]  /*3fe0*/  LEA R4, R11.reuse, UR6, 0x4 ;  /* 0x000000060b047c11 */ /* 0x042fe2000f8e20ff */
[----:B------:R-:W-:Y:S01]  /*3ff0*/  VIADD R2, R2, 0x250 ;  /* 0x0000025002027836 */ /* 0x000fe20000000000 */
[----:B------:R-:W-:Y:S01]  /*4000*/  SEL R8, R8, RZ, P0 ;  /* 0x000000ff08087207 */ /* 0x000fe20000000000 */
[----:B------:R-:W-:-:S03]  /*4010*/  VIADD R11, R11, 0x1 ;  /* 0x000000010b0b7836 */ /* 0x000fc60000000000 */
[----:B------:R-:W1:Y:S01]  /*4020*/  LDS.128 R4, [R4+0x2d0] ;  /* 0x0002d00004047984 */ /* 0x000e620000000c00 */
[----:B------:R-:W-:Y:S02]  /*4030*/  PRMT R2, RZ, 0x654, R2 ;  /* 0x00000654ff027816 */ /* 0x000fe40000000002 */
[C---:B------:R-:W-:Y:S01]  /*4040*/  ISETP.NE.AND P1, PT, R11.reuse, 0x2, PT ;  /* 0x000000020b00780c */ /* 0x040fe20003f25270 */
[----:B------:R-:W-:Y:S01]  /*4050*/  @!PT LDS RZ, [RZ] ;  /* 0x00000000fffff984 */ /* 0x000fe20000000800 */
[----:B------:R-:W-:Y:S01]  /*4060*/  @!PT LDS RZ, [RZ] ;  /* 0x00000000fffff984 */ /* 0x000fe20000000800 */
[----:B------:R-:W-:Y:S01]  /*4070*/  @!PT LDS RZ, [RZ] ;  /* 0x00000000fffff984 */ /* 0x000fe20000000800 */
[----:B------:R-:W-:Y:S01]  /*4080*/  @!PT LDS RZ, [RZ] ;  /* 0x00000000fffff984 */ /* 0x000fe20000000800 */
[----:B------:R2:W-:Y:S06]  /*4090*/  MEMBAR.ALL.CTA ;  /* 0x0000000000007992 */ /* 0x0005ec0000008000 */
[----:B--2---:R-:W2:Y:S01]  /*40a0*/  FENCE.VIEW.ASYNC.S ;  /* 0x00000000000073c6 */ /* 0x004ea20000000000 */
[----:B------:R-:W-:Y:S01]  /*40b0*/  SEL R11, R11, RZ, P1 ;  /* 0x000000ff0b0b7207 */ /* 0x000fe20000800000 */
[----:B--2---:R2:W-:Y:S01]  /*40c0*/  SYNCS.ARRIVE.TRANS64.RED.A1T0 RZ, [R2+URZ], RZ ;  /* 0x000000ff02ff79a7 */ /* 0x0045e200081004ff */
[----:B-1----:R-:W-:-:S02]  /*40d0*/  LOP3.LUT P3, RZ, R6, 0x1, RZ, 0xc0, !PT ;  /* 0x0000000106ff7812 */ /* 0x002fc4000786c0ff */
[----:B------:R-:W-:-:S04]  /*40e0*/  SEL R4, RZ, 0x1, P1 ;  /* 0x00000001ff047807 */ /* 0x000fc80000800000 */
[----:B------:R-:W-:Y:S02]  /*40f0*/  LOP3.LUT R10, R10, R4, RZ, 0x3c, !PT ;  /* 0x000000040a0a7212 */ /* 0x000fe400078e3cff */
[----:B--2---:R-:W-:-:S04]  /*4100*/  SEL R2, RZ, 0x1, P0 ;  /* 0x00000001ff027807 */ /* 0x004fc80000000000 */
[----:B------:R-:W-:Y:S01]  /*4110*/  LOP3.LUT R9, R9, R2, RZ, 0x3c, !PT ;  /* 0x0000000209097212 */ /* 0x000fe200078e3cff */
[----:B------:R-:W-:Y:S06]  /*4120*/  @P3 BRA `(.L_x_82) ;  /* 0xfffffffc002c3947 */ /* 0x000fec000383ffff */
[----:B------:R-:W-:Y:S01]  /*4130*/  ULEA UR4, UR5, UR6, 0x3 ;  /* 0x0000000605047291 */ /* 0x000fe2000f8e18ff */
[----:B------:R-:W-:-:S08]  /*4140*/  SHF.L.U32 R2, R12, 0x1f, RZ ;  /* 0x0000001f0c027819 */ /* 0x000fd000000006ff */
[----:B------:R-:W1:Y:S02]  /*4150*/  SYNCS.PHASECHK.TRANS64 P0, [UR4+0x250], R2 ;  /* 0x00025002ff0075a7 */ /* 0x000e640008001004 */
[----:B-1----:R-:W-:Y:S05]  /*4160*/  @P0 BRA `(.L_x_83) ;  /* 0x0000000000080947 */ /* 0x002fea0003800000 */
[----:B------:R-:W1:Y:S02]  /*4170*/  SYNCS.PHASECHK.TRANS64.TRYWAIT P0, [UR4+0x250], R2 ;  /* 0x00025002ff0075a7 */ /* 0x000e640008001104 */
[----:B-1----:R-:W-:Y:S05]  /*4180*/  @!P0 BRA `(.L_x_84) ;  /* 0x0000004c00fc8947 */ /* 0x002fea0003800000 */
.L_x_83:
[----:B------:R-:W-:-:S04]  /*4190*/  UIADD3 UR7, UPT, UPT, UR5, 0x1, URZ ;  /* 0x0000000105077890 */ /* 0x000fc8000fffe0ff */
[----:B------:R-:W-:-:S04]  /*41a0*/  UISETP.NE.AND UP0, UPT, UR7, 0x2, UPT ;  /* 0x000000020700788c */ /* 0x000fc8000bf05270 */
[----:B------:R-:W-:Y:S02]  /*41b0*/  USEL UR8, URZ, 0x1, UP0 ;  /* 0x00000001ff087887 */ /* 0x000fe40008000000 */
[----:B------:R-:W-:-:S04]  /*41c0*/  USEL UR7, UR7, URZ, UP0 ;  /* 0x000000ff07077287 */ /* 0x000fc80008000000 */
[----:B------:R-:W-:Y:S01]  /*41d0*/  ULEA UR7, UR7, UR6, 0x3 ;  /* 0x0000000607077291 */ /* 0x000fe2000f8e18ff */
[----:B-1----:R-:W-:-:S04]  /*41e0*/  LOP3.LUT R2, R12, UR8, RZ, 0x3c, !PT ;  /* 0x000000080c027c12 */ /* 0x002fc8000f8e3cff */
[----:B------:R-:W-:-:S04]  /*41f0*/  SHF.L.U32 R0, R2, 0x1f, RZ ;  /* 0x0000001f02007819 */ /* 0x000fc800000006ff */
[----:B------:R-:W1:Y:S02]  /*4200*/  SYNCS.PHASECHK.TRANS64 P0, [UR7+0x250], R0 ;  /* 0x00025000ff0075a7 */ /* 0x000e640008001007 */
[----:B-1----:R-:W-:Y:S05]  /*4210*/  @P0 EXIT ;  /* 0x000000000000094d */ /* 0x002fea0003800000 */
[----:B------:R-:W-:Y:S02]  /*4220*/  SHF.L.U32 R2, R2, 0x1f, RZ ;  /* 0x0000001f02027819 */ /* 0x000fe400000006ff */
[----:B------:R-:W-:-:S07]  /*4230*/  MOV R0, UR7 ;  /* 0x0000000700007c02 */ /* 0x000fce0008000f00 */
.L_x_85:
[----:B-1----:R1:W2:Y:S02]  /*4240*/  SYNCS.PHASECHK.TRANS64.TRYWAIT P0, [R0+URZ+0x250], R2 ;  /* 0x00025002000075a7 */ /* 0x0022a400080011ff */
[----:B--2---:R-:W-:Y:S05]  /*4250*/  @!P0 NANOSLEEP.SYNCS 0x989680 ;  /* 0x009896800000895d */ /* 0x004fea0003900000 */
[----:B------:R-:W2:Y:S02]  /*4260*/  @!P0 SYNCS.PHASECHK.TRANS64 P0, [R0+URZ+0x250], R2 ;  /* 0x00025002000085a7 */ /* 0x000ea400080010ff */
[----:B--2---:R-:W-:Y:S05]  /*4270*/  @P0 EXIT ;  /* 0x000000000000094d */ /* 0x004fea0003800000 */
[----:B------:R-:W-:Y:S05]  /*4280*/  BRA `(.L_x_85) ;  /* 0xfffffffc00ec7947 */ /* 0x000fea000383ffff */
.L_x_78:
[----:B------:R-:W-:Y:S05]  /*4290*/  BRA.U UP4, `(.L_x_86) ;  /* 0x0000000d04687547 */ /* 0x000fea000b800000 */
[----:B------:R-:W-:Y:S01]  /*42a0*/  UMOV UR4, 0x40 ;  /* 0x0000004000047882 */ /* 0x000fe20000000000 */
[----:B------:R-:W-:Y:S01]  /*42b0*/  NOP ;  /* 0x0000000000007918 */ /* 0x000fe20000000000 */
[----:B------:R-:W-:Y:S01]  /*42c0*/  ULEA UR5, UR61, UR4, 0x18 ;  /* 0x000000043d057291 */ /* 0x000fe2000f8ec0ff */
[----:B------:R-:W-:Y:S02]  /*42d0*/  UMOV UR6, 0x400 ;  /* 0x0000040000067882 */ /* 0x000fe40000000000 */
[----:B------:R-:W-:-:S06]  /*42e0*/  ULEA UR6, UR61, UR6, 0x18 ;  /* 0x000000063d067291 */ /* 0x000fcc000f8ec0ff */
[----:B------:R-:W1:Y:S02]  /*42f0*/  LDS.U8 R0, [UR5+0x1c] ;  /* 0x00001c05ff007984 */ /* 0x000e640008000000 */
[----:B-1----:R-:W-:-:S13]  /*4300*/  ISETP.NE.AND P0, PT, R0, RZ, PT ;  /* 0x000000ff0000720c */ /* 0x002fda0003f05270 */
[----:B------:R-:W-:Y:S05]  /*4310*/  @P0 BRA `(.L_x_87) ;  /* 0x0000000000580947 */ /* 0x000fea0003800000 */
[----:B------:R-:W-:-:S13]  /*4320*/  ELECT P0, URZ, PT ;  /* 0x0000000000ff782f */ /* 0x000fda0003800000 */
[----:B------:R-:W-:Y:S05]  /*4330*/  @!P0 BRA `(.L_x_88) ;  /* 0x0000000000608947 */ /* 0x000fea0003800000 */
[----:B------:R-:W-:Y:S01]  /*4340*/  UMOV UR4, 0x10 ;  /* 0x0000001000047882 */ /* 0x000fe20000000000 */
[----:B------:R-:W-:Y:S01]  /*4350*/  HFMA2 R0, -RZ, RZ, 0, 5.9604644775390625e-08 ;  /* 0x00000001ff007431 */ /* 0x000fe200000001ff */
[----:B------:R-:W-:-:S03]  /*4360*/  MOV R3, 0xffff ;  /* 0x0000ffff00037802 */ /* 0x000fc60000000f00 */
[----:B------:R-:W-:Y:S04]  /*4370*/  DEPBAR.LE SB1, 0x36 ;  /* 0x00009d800000791a */ /* 0x000fe80000000000 */
[----:B------:R-:W1:Y:S02]  /*4380*/  UTCATOMSWS.FIND_AND_SET.ALIGN UP0, UR4, UR4 ;  /* 0x00000004000475e3 */ /* 0x000e640008000800 */
[----:B-1----:R-:W-:Y:S01]  /*4390*/  MOV R4, UR4 ;  /* 0x0000000400047c02 */ /* 0x002fe20008000f00 */
[----:B------:R-:W-:Y:S06]  /*43a0*/  BRA.U UP0, `(.L_x_89) ;  /* 0x0000000100187547 */ /* 0x000fec000b800000 */
.L_x_90:
[----:B------:R-:W-:Y:S05]  /*43b0*/  NANOSLEEP 0x64 ;  /* 0x000000640000795d */ /* 0x000fea0003800000 */
[----:B------:R-:W-:-:S05]  /*43c0*/  UMOV UR4, 0x10 ;  /* 0x0000001000047882 */ /* 0x000fca0000000000 */
[----:B------:R-:W-:Y:S04]  /*43d0*/  DEPBAR.LE SB1, 0x36 ;  /* 0x00009d800000791a */ /* 0x000fe80000000000 */
[----:B------:R-:W1:Y:S02]  /*43e0*/  UTCATOMSWS.FIND_AND_SET.ALIGN UP0, UR4, UR4 ;  /* 0x00000004000475e3 */ /* 0x000e640008000800 */
[----:B-1----:R-:W-:Y:S01]  /*43f0*/  MOV R4, UR4 ;  /* 0x0000000400047c02 */ /* 0x002fe20008000f00 */
[----:B------:R-:W-:Y:S05]  /*4400*/  BRA.U !UP0, `(.L_x_90) ;  /* 0xfffffffd08e87547 */ /* 0x000fea000b83ffff */
.L_x_89:
[-C--:B------:R-:W-:Y:S02]  /*4410*/  SHF.L.U32 R3, R3, R4.reuse, RZ ;  /* 0x0000000403037219 */ /* 0x080fe400000006ff */
[----:B------:R-:W-:Y:S01]  /*4420*/  SHF.L.U32 R0, R0, R4, RZ ;  /* 0x0000000400007219 */ /* 0x000fe200000006ff */
[----:B------:R-:W-:Y:S02]  /*4430*/  IMAD.SHL.U32 R4, R4, 0x20, RZ ;  /* 0x0000002004047824 */ /* 0x000fe400078e00ff */
[----:B------:R1:W-:Y:S04]  /*4440*/  ATOMS.OR RZ, [UR5+0x14], R3 ;  /* 0x00001403ffff798c */ /* 0x0003e8000b000005 */
[----:B------:R1:W-:Y:S04]  /*4450*/  ATOMS.OR RZ, [UR5+0x18], R0 ;  /* 0x00001800ffff798c */ /* 0x0003e8000b000005 */
[----:B------:R1:W-:Y:S01]  /*4460*/  STS [UR6+0x2f0], R4 ;  /* 0x0002f004ff007988 */ /* 0x0003e20008000806 */
[----:B------:R-:W-:Y:S05]  /*4470*/  BRA `(.L_x_88) ;  /* 0x0000000000107947 */ /* 0x000fea0003800000 */
.L_x_87:
[----:B------:R-:W-:Y:S02]  /*4480*/  MOV R0, 0xffffffff ;  /* 0xffffffff00007802 */ /* 0x000fe40000000f00 */
[----:B------:R-:W-:-:S03]  /*4490*/  MOV R4, 0x44c0 ;  /* 0x000044c000047802 */ /* 0x000fc60000000f00 */
[----:B------:R1:W-:Y:S04]  /*44a0*/  STS [UR6+0x2f0], R0 ;  /* 0x0002f000ff007988 */ /* 0x0003e80008000806 */
[----:B-1---5:R-:W-:Y:S05]  /*44b0*/  CALL.REL.NOINC `($__internal_1_$__cuda_sm10x_tcgen05_guardrail_trap_phase_invalid_during_alloc) ;  /* 0x00000050007c7944 */ /* 0x022fea0003c00000 */
.L_x_88:
[----:B------:R-:W-:Y:S05]  /*44c0*/  WARPSYNC.ALL ;  /* 0x0000000000007948 */ /* 0x000fea0003800000 */
[----:B------:R-:W2:Y:S01]  /*44d0*/  S2UR UR4, SR_CgaCtaId ;  /* 0x00000000000479c3 */ /* 0x000ea20000008800 */
[----:B------:R-:W-:Y:S01]  /*44e0*/  UMOV UR13, 0x400 ;  /* 0x00000400000d7882 */ /* 0x000fe20000000000 */
[----:B------:R-:W-:-:S06]  /*44f0*/  NOP ;  /* 0x0000000000007918 */ /* 0x000fcc0000000000 */
[----:B------:R-:W-:Y:S06]  /*4500*/  BAR.ARV 0x6, 0xa0 ;  /* 0x0182800000007b1d */ /* 0x000fec0000002000 */
[----:B------:R-:W3:Y:S01]  /*4510*/  LDCU UR5, c[0x0][0x38c] ;  /* 0x00007180ff0577ac */ /* 0x000ee20008000800 */
[----:B------:R-:W-:Y:S01]  /*4520*/  LOP3.LUT R2, R2, 0xffff, RZ, 0xc0, !PT ;  /* 0x0000ffff02027812 */ /* 0x000fe200078ec0ff */
[----:B------:R-:W-:Y:S01]  /*4530*/  IMAD.MOV.U32 R11, RZ, RZ, 0x1 ;  /* 0x00000001ff0b7424 */ /* 0x000fe200078e00ff */
[----:B------:R-:W-:Y:S01]  /*4540*/  CS2R R8, SRZ ;  /* 0x0000000000087805 */ /* 0x000fe2000001ff00 */
[----:B------:R-:W4:Y:S01]  /*4550*/  LDCU UR8, c[0x0][0x38c] ;  /* 0x00007180ff0877ac */ /* 0x000f220008000800 */
[----:B------:R-:W-:Y:S01]  /*4560*/  R2UR UR15, R2 ;  /* 0x00000000020f72ca */ /* 0x000fe200000e0000 */
[----:B------:R-:W-:Y:S01]  /*4570*/  IMAD.MOV.U32 R10, RZ, RZ, RZ ;  /* 0x000000ffff0a7224 */ /* 0x000fe200078e00ff */
[----:B------:R-:W-:Y:S01]  /*4580*/  UMOV UR19, URZ ;  /* 0x000000ff00137c82 */ /* 0x000fe20008000000 */
[----:B------:R-:W-:Y:S01]  /*4590*/  UMOV UR10, URZ ;  /* 0x000000ff000a7c82 */ /* 0x000fe20008000000 */
[----:B--2---:R-:W-:Y:S01]  /*45a0*/  ULEA UR13, UR4, UR13, 0x18 ;  /* 0x0000000d040d7291 */ /* 0x004fe2000f8ec0ff */
[----:B------:R-:W-:Y:S01]  /*45b0*/  UMOV UR20, 0x0 ;  /* 0x0000000000147882 */ /* 0x000fe20000000000 */
[----:B------:R-:W-:-:S02]  /*45c0*/  UMOV UR21, 0x8100010 ;  /* 0x0810001000157882 */ /* 0x000fc40000000000 */
[----:B------:R-:W-:Y:S02]  /*45d0*/  UIADD3 UR6, UPT, UPT, UR13, 0x4600, URZ ;  /* 0x000046000d067890 */ /* 0x000fe4000fffe0ff */
[----:B------:R-:W-:Y:S02]  /*45e0*/  UIADD3 UR7, UPT, UPT, UR13, 0x26600, URZ ;  /* 0x000266000d077890 */ /* 0x000fe4000fffe0ff */
[----:B---3--:R-:W-:Y:S01]  /*45f0*/  UIADD3 UR5, UPT, UPT, UR5, 0x1f, URZ ;  /* 0x0000001f05057890 */ /* 0x008fe2000fffe0ff */
[----:B-1----:R-:W1:Y:S01]  /*4600*/  LDS R0, [UR13+0x2f0] ;  /* 0x0002f00dff007984 */ /* 0x002e620008000800 */
[----:B------:R-:W-:Y:S02]  /*4610*/  USHF.R.U32.HI UR6, URZ, 0x4, UR6 ;  /* 0x00000004ff067899 */ /* 0x000fe40008011606 */
[----:B------:R-:W-:Y:S02]  /*4620*/  USHF.R.S32.HI UR4, URZ, 0x1f, UR5 ;  /* 0x0000001fff047899 */ /* 0x000fe40008011405 */
[----:B------:R-:W-:-:S02]  /*4630*/  ULOP3.LUT UR6, UR6, 0x3fff, URZ, 0xc0, !UPT ;  /* 0x00003fff06067892 */ /* 0x000fc4000f8ec0ff */
[----:B------:R-:W-:Y:S02]  /*4640*/  ULEA.HI UR4, UR4, UR5, URZ, 0x5 ;  /* 0x0000000504047291 */ /* 0x000fe4000f8f28ff */
[----:B------:R-:W-:Y:S02]  /*4650*/  USHF.R.U32.HI UR5, URZ, 0x4, UR7 ;  /* 0x00000004ff057899 */ /* 0x000fe40008011607 */
[----:B------:R-:W-:Y:S02]  /*4660*/  USHF.R.S32.HI UR22, URZ, 0x5, UR4 ;  /* 0x00000005ff167899 */ /* 0x000fe40008011404 */
[----:B------:R-:W-:Y:S02]  /*4670*/  ULOP3.LUT UR5, UR5, 0x3fff, URZ, 0xc0, !UPT ;  /* 0x00003fff05057892 */ /* 0x000fe4000f8ec0ff */
[----:B------:R-:W-:Y:S02]  /*4680*/  UISETP.LT.AND UP0, UPT, UR22, 0x1, UPT ;  /* 0x000000011600788c */ /* 0x000fe4000bf01270 */
[----:B------:R-:W-:-:S02]  /*4690*/  ULOP3.LUT UR16, UR6, 0x10000, URZ, 0xfc, !UPT ;  /* 0x0001000006107892 */ /* 0x000fc4000f8efcff */
[----:B------:R-:W-:Y:S02]  /*46a0*/  USEL UR23, UR22, 0x1, !UP0 ;  /* 0x0000000116177887 */ /* 0x000fe4000c000000 */
[----:B------:R-:W-:Y:S02]  /*46b0*/  ULOP3.LUT UR17, UR5, 0x10000, URZ, 0xfc, !UPT ;  /* 0x0001000005117892 */ /* 0x000fe4000f8efcff */
[----:B------:R-:W-:Y:S02]  /*46c0*/  UIADD3 UR23, UPT, UPT, -UR23, URZ, URZ ;  /* 0x000000ff17177290 */ /* 0x000fe4000fffe1ff */
[----:B----4-:R-:W-:Y:S01]  /*46d0*/  UISETP.GE.AND UP4, UPT, UR8, 0x1, UPT ;  /* 0x000000010800788c */ /* 0x010fe2000bf86270 */
[----:B-1----:R-:W-:-:S15]  /*46e0*/  R2UR UR24, R0 ;  /* 0x00000000001872ca */ /* 0x002fde00000e0000 */
.L_x_97:
[----:B------:R-:W-:Y:S02]  /*46f0*/  LEA R0, R10, UR13, 0x3 ;  /* 0x0000000d0a007c11 */ /* 0x000fe4000f8e18ff */
[----:B------:R-:W-:Y:S02]  /*4700*/  SHF.L.U32 R2, R9, 0x1f, RZ ;  /* 0x0000001f09027819 */ /* 0x000fe400000006ff */
[----:B------:R-:W-:Y:S01]  /*4710*/  PLOP3.LUT P0, PT, PT, PT, UP4, 0x80, 0x8 ;  /* 0x000000000008781c */ /* 0x000fe20003f0f048 */
[----:B------:R-:W-:Y:S01]  /*4720*/  VIADD R3, R0, 0x250 ;  /* 0x0000025000037836 */ /* 0x000fe20000000000 */
[----:B-1----:R-:W1:Y:S02]  /*4730*/  SYNCS.PHASECHK.TRANS64.TRYWAIT P1, [R0+URZ+0x240], R2 ;  /* 0x00024002000075a7 */ /* 0x002e6400080211ff */
[----:B-1-3--:R-:W-:Y:S09]  /*4740*/  @!P1 BRA `(.L_x_91) ;  /* 0x0000004800a49947 */ /* 0x00aff20003800000 */
.L_x_208:
[----:B------:R-:W-:Y:S01]  /*4750*/  LEA R4, R10, UR13, 0x4 ;  /* 0x0000000d0a047c11 */ /* 0x000fe2000f8e20ff */
[----:B------:R-:W-:Y:S01]  /*4760*/  @UP4 ULEA UR4, UR10, UR13, 0x3 ;  /* 0x0000000d0a044291 */ /* 0x000fe2000f8e18ff */
[----:B------:R-:W-:Y:S01]  /*4770*/  PLOP3.LUT P2, PT, PT, PT, PT, 0x80, 0x8 ;  /* 0x000000000008781c */ /* 0x000fe20003f4f070 */
[----:B------:R-:W-:Y:S01]  /*4780*/  ULEA UR18, UR19, UR13, 0x3 ;  /* 0x0000000d13127291 */ /* 0x000fe2000f8e18ff */
[----:B------:R-:W-:Y:S02]  /*4790*/  PRMT R3, RZ, 0x654, R3 ;  /* 0x00000654ff037816 */ /* 0x000fe40000000003 */
[----:B------:R-:W2:Y:S01]  /*47a0*/  LDS.128 R4, [R4+0x2d0] ;  /* 0x0002d00004047984 */ /* 0x000ea20000000c00 */
[----:B-1----:R-:W-:Y:S02]  /*47b0*/  @P0 SHF.L.U32 R2, R8, 0x1f, RZ ;  /* 0x0000001f08020819 */ /* 0x002fe400000006ff */
[----:B------:R-:W-:Y:S01]  /*47c0*/  SHF.L.U32 R0, R11, 0x1f, RZ ;  /* 0x0000001f0b007819 */ /* 0x000fe200000006ff */
[----:B------:R-:W-:Y:S01]  /*47d0*/  @!PT LDS RZ, [RZ] ;  /* 0x00000000fffff984 */ /* 0x000fe20000000800 */
[----:B------:R-:W-:Y:S01]  /*47e0*/  @!PT LDS RZ, [RZ] ;  /* 0x00000000fffff984 */ /* 0x000fe20000000800 */
[----:B------:R-:W-:Y:S01]  /*47f0*/  @!PT LDS RZ, [RZ] ;  /* 0x00000000fffff984 */ /* 0x000fe20000000800 */
[----:B------:R-:W-:Y:S01]  /*4800*/  @!PT LDS RZ, [RZ] ;  /* 0x00000000fffff984 */ /* 0x000fe20000000800 */
[----:B------:R1:W-:Y:S06]  /*4810*/  MEMBAR.ALL.CTA ;  /* 0x0000000000007992 */ /* 0x0003ec0000008000 */
[----:B-1----:R-:W1:Y:S02]  /*4820*/  FENCE.VIEW.ASYNC.S ;  /* 0x00000000000073c6 */ /* 0x002e640000000000 */
[----:B-1----:R1:W-:Y:S01]  /*4830*/  SYNCS.ARRIVE.TRANS64.RED.A1T0 RZ, [R3+URZ], RZ ;  /* 0x000000ff03ff79a7 */ /* 0x0023e200081004ff */
[----:B------:R1:W3:Y:S01]  /*4840*/  @P0 SYNCS.PHASECHK.TRANS64.TRYWAIT P2, [UR4], R2 ;  /* 0x00000002ff0005a7 */ /* 0x0002e20008041104 */
[----:B--2---:R-:W-:Y:S01]  /*4850*/  LOP3.LUT P1, RZ, R6, 0x1, RZ, 0xc0, !PT ;  /* 0x0000000106ff7812 */ /* 0x004fe2000782c0ff */
[----:B------:R-:W2:Y:S02]  /*4860*/  SYNCS.PHASECHK.TRANS64.TRYWAIT P0, [UR18+0x280], R0 ;  /* 0x00028000ff0075a7 */ /* 0x000ea40008001112 */
[----:B-123--:R-:W-:Y:S10]  /*4870*/  @!P0 BRA `(.L_x_92) ;  /* 0x00000048006c8947 */ /* 0x00eff40003800000 */
.L_x_210:
[----:B------:R-:W-:Y:S01]  /*4880*/  IADD3 R10, PT, PT, R10, 0x1, RZ ;  /* 0x000000010a0a7810 */ /* 0x000fe20007ffe0ff */
[----:B------:R-:W-:Y:S06]  /*4890*/  BRA.U !UP4, `(.L_x_93) ;  /* 0x000000010c887547 */ /* 0x000fec000b800000 */
[----:B------:R-:W-:Y:S02]  /*48a0*/  ULEA UR14, UR19, UR24, 0x6 ;  /* 0x00000018130e7291 */ /* 0x000fe4000f8e30ff */
[----:B------:R-:W-:Y:S01]  /*48b0*/  UPLOP3.LUT UP2, UPT, UPT, UPT, UPT, 0x40, 0x4 ;  /* 0x000000000004789c */ /* 0x000fe20003f4e870 */
[----:B------:R-:W-:Y:S01]  /*48c0*/  UMOV UR12, UR23 ;  /* 0x00000017000c7c82 */ /* 0x000fe20008000000 */
[----:B------:R-:W-:Y:S01]  /*48d0*/  UMOV UR11, UR22 ;  /* 0x00000016000b7c82 */ /* 0x000fe20008000000 */
[----:B------:R-:W-:-:S08]  /*48e0*/  UMOV UR5, UR10 ;  /* 0x0000000a00057c82 */ /* 0x000fd00008000000 */
.L_x_96:
[----:B------:R-:W-:Y:S02]  /*48f0*/  UIADD3 UR12, UPT, UPT, UR12, 0x1, URZ ;  /* 0x000000010c0c7890 */ /* 0x000fe4000fffe0ff */
[----:B--2---:R-:W-:Y:S02]  /*4900*/  ULEA UR6, UR5, UR13, 0x3 ;  /* 0x0000000d05067291 */ /* 0x004fe4000f8e18ff */
[----:B------:R-:W-:Y:S01]  /*4910*/  UISETP.NE.AND UP3, UPT, UR12, URZ, UPT ;  /* 0x000000ff0c00728c */ /* 0x000fe2000bf65270 */
[----:B---3--:R-:W-:Y:S10]  /*4920*/  @P2 BRA `(.L_x_94) ;  /* 0x00000000000c2947 */ /* 0x008ff40003800000 */
[----:B-1----:R-:W-:Y:S04]  /*4930*/  SHF.L.U32 R2, R8, 0x1f, RZ ;  /* 0x0000001f08027819 */ /* 0x002fe800000006ff */
[----:B------:R-:W1:Y:S02]  /*4940*/  SYNCS.PHASECHK.TRANS64.TRYWAIT P0, [UR6], R2 ;  /* 0x00000002ff0075a7 */ /* 0x000e640008001106 */
[----:B-1----:R-:W-:Y:S05]  /*4950*/  @!P0 BRA `(.L_x_95) ;  /* 0x00000048004c8947 */ /* 0x002fea0003800000 */
.L_x_94:
[----:B------:R-:W-:Y:S01]  /*4960*/  UISETP.NE.AND UP0, UPT, UR11, 0x1, UPT ;  /* 0x000000010b00788c */ /* 0x000fe2000bf05270 */
[----:B------:R-:W-:Y:S01]  /*4970*/  PLOP3.LUT P2, PT, PT, PT, PT, 0x80, 0x8 ;  /* 0x000000000008781c */ /* 0x000fe20003f4f070 */
[----:B------:R-:W-:Y:S02]  /*4980*/  UIADD3 UR4, UPT, UPT, UR5, 0x1, URZ ;  /* 0x0000000105047890 */ /* 0x000fe4000fffe0ff */
[----:B------:R-:W-:Y:S02]  /*4990*/  ULEA UR8, UR5, UR17, 0x7 ;  /* 0x0000001105087291 */ /* 0x000fe4000f8e38ff */
[----:B------:R-:W-:Y:S01]  /*49a0*/  UISETP.NE.AND UP1, UPT, UR4, 0x22, UPT ;  /* 0x000000220400788c */ /* 0x000fe2000bf25270 */
[----:B------:R-:W-:Y:S01]  /*49b0*/  PLOP3.LUT P0, PT, PT, PT, UP0, 0x80, 0x8 ;  /* 0x000000000008781c */ /* 0x000fe20003f0f008 */
[----:B------:R-:W-:Y:S02]  /*49c0*/  UIADD3 UR11, UPT, UPT, UR11, -0x1, URZ ;  /* 0xffffffff0b0b7890 */ /* 0x000fe4000fffe0ff */
[----:B------:R-:W-:Y:S02]  /*49d0*/  USEL UR7, URZ, 0x1, UP1 ;  /* 0x00000001ff077887 */ /* 0x000fe40008800000 */
[----:B------:R-:W-:Y:S01]  /*49e0*/  USEL UR10, UR4, URZ, UP1 ;  /* 0x000000ff040a7287 */ /* 0x000fe20008800000 */
[----:B------:R-:W-:Y:S03]  /*49f0*/  UMOV UR9, 0xc0004010 ;  /* 0xc000401000097882 */ /* 0x000fe60000000000 */
[----:B------:R-:W-:Y:S01]  /*4a00*/  @UP0 ULEA UR4, UR10, UR13, 0x3 ;  /* 0x0000000d0a040291 */ /* 0x000fe2000f8e18ff */
[----:B------:R-:W-:Y:S01]  /*4a10*/  LOP3.LUT R8, R8, UR7, RZ, 0x3c, !PT ;  /* 0x0000000708087c12 */ /* 0x000fe2000f8e3cff */
[----:B------:R-:W-:Y:S03]  /*4a20*/  UMOV UR7, 0xc0004010 ;  /* 0xc000401000077882 */ /* 0x000fe60000000000 */
[----:B-1----:R-:W-:Y:S04]  /*4a30*/  @P0 SHF.L.U32 R0, R8, 0x1f, RZ ;  /* 0x0000001f08000819 */ /* 0x002fe800000006ff */
[----:B------:R2:W3:Y:S01]  /*4a40*/  @P0 SYNCS.PHASECHK.TRANS64.TRYWAIT P2, [UR4], R0 ;  /* 0x00000000ff0005a7 */ /* 0x0004e20008041104 */
[----:B------:R-:W-:Y:S02]  /*4a50*/  UIADD3 UR4, UPT, UPT, UR6, 0x110, URZ ;  /* 0x0000011006047890 */ /* 0x000fe4000fffe0ff */
[----:B------:R-:W-:Y:S03]  /*4a60*/  ULEA UR6, UR5, UR16, 0x8 ;  /* 0x0000001005067291 */ /* 0x000fe6000f8e40ff */
[----:B------:R-:W-:Y:S06]  /*4a70*/  UMOV UR5, UR10 ;  /* 0x0000000a00057c82 */ /* 0x000fec0008000000 */
[----:B------:R2:W-:Y:S01]  /*4a80*/  UTCQMMA gdesc[UR6], gdesc[UR8], tmem[UR14], tmem[UR20], idesc[UR21], UP2 ;  /* 0x00ff1408060075ea */ /* 0x0005e2000900030e */
[----:B------:R-:W-:Y:S01]  /*4a90*/  UPLOP3.LUT UP2, UPT, UPT, UPT, UPT, 0x80, 0x8 ;  /* 0x000000000008789c */ /* 0x000fe20003f4f070 */
[----:B------:R2:W-:Y:S01]  /*4aa0*/  UTCBAR.MULTICAST [UR4], URZ, UR15 ;  /* 0x000000ff040073e9 */ /* 0x0005e2000800080f */
[----:B------:R-:W-:Y:S09]  /*4ab0*/  BRA.U UP3, `(.L_x_96) ;  /* 0xfffffffd038c7547 */ /* 0x000ff2000b83ffff */
.L_x_93:
[----:B--2---:R-:W-:Y:S01]  /*4ac0*/  UIADD3 UR4, UPT, UPT, UR19, 0x1, URZ ;  /* 0x0000000113047890 */ /* 0x004fe2000fffe0ff */
[C---:B------:R-:W-:Y:S01]  /*4ad0*/  ISETP.NE.AND P0, PT, R10.reuse, 0x2, PT ;  /* 0x000000020a00780c */ /* 0x040fe20003f05270 */
[----:B------:R-:W-:Y:S02]  /*4ae0*/  UIADD3 UR5, UPT, UPT, UR18, 0x260, URZ ;  /* 0x0000026012057890 */ /* 0x000fe4000fffe0ff */
[----:B------:R-:W-:Y:S01]  /*4af0*/  UISETP.NE.AND UP0, UPT, UR4, 0x4, UPT ;  /* 0x000000040400788c */ /* 0x000fe2000bf05270 */
[----:B-1----:R-:W-:Y:S02]  /*4b00*/  SEL R0, RZ, 0x1, P0 ;  /* 0x00000001ff007807 */ /* 0x002fe40000000000 */
[----:B------:R-:W-:Y:S01]  /*4b10*/  SEL R10, R10, RZ, P0 ;  /* 0x000000ff0a0a7207 */ /* 0x000fe20000000000 */
[----:B------:R-:W-:Y:S01]  /*4b20*/  USEL UR6, URZ, 0x1, UP0 ;  /* 0x00000001ff067887 */ /* 0x000fe20008000000 */
[----:B------:R-:W-:Y:S01]  /*4b30*/  LOP3.LUT R9, R9, R0, RZ, 0x3c, !PT ;  /* 0x0000000009097212 */ /* 0x000fe200078e3cff */
[----:B------:R-:W-:Y:S01]  /*4b40*/  USEL UR19, UR4, URZ, UP0 ;  /* 0x000000ff04137287 */ /* 0x000fe20008000000 */
[----:B------:R1:W-:Y:S03]  /*4b50*/  UTCBAR [UR5], URZ ;  /* 0x000000ff050073e9 */ /* 0x0003e600080000ff */
[----:B------:R-:W-:Y:S01]  /*4b60*/  LOP3.LUT R11, R11, UR6, RZ, 0x3c, !PT ;  /* 0x000000060b0b7c12 */ /* 0x000fe2000f8e3cff */
[----:B------:R-:W-:Y:S07]  /*4b70*/  @P1 BRA `(.L_x_97) ;  /* 0xfffffff800dc1947 */ /* 0x000fee000383ffff */
[----:B------:R-:W2:Y:S01]  /*4b80*/  S2UR UR8, SR_CgaCtaId ;  /* 0x00000000000879c3 */ /* 0x000ea20000008800 */
[----:B------:R-:W-:Y:S01]  /*4b90*/  ELECT P0, URZ, PT ;  /* 0x0000000000ff782f */ /* 0x000fe20003800000 */
[----:B------:R-:W-:Y:S01]  /*4ba0*/  IMAD.MOV.U32 R0, RZ, RZ, 0x1 ;  /* 0x00000001ff007424 */ /* 0x000fe200078e00ff */
[----:B------:R-:W-:Y:S01]  /*4bb0*/  UIADD3 UR13, UPT, UPT, UR13, 0x280, URZ ;  /* 0x000002800d0d7890 */ /* 0x000fe2000fffe0ff */
[----:B------:R-:W-:Y:S01]  /*4bc0*/  SHF.L.U32 R2, R11, 0x1f, RZ ;  /* 0x0000001f0b027819 */ /* 0x000fe200000006ff */
[----:B------:R-:W-:-:S03]  /*4bd0*/  UMOV UR4, 0x40 ;  /* 0x0000004000047882 */ /* 0x000fc60000000000 */
[----:B------:R-:W-:Y:S01]  /*4be0*/  UVIRTCOUNT.DEALLOC.SMPOOL 0x80 ;  /* 0x000000800000784c */ /* 0x000fe20000000000 */
[----:B--2---:R-:W-:Y:S02]  /*4bf0*/  ULEA UR8, UR8, UR4, 0x18 ;  /* 0x0000000408087291 */ /* 0x004fe4000f8ec0ff */
[----:B------:R-:W-:-:S07]  /*4c00*/  ULEA UR4, UR19, UR13, 0x3 ;  /* 0x0000000d13047291 */ /* 0x000fce000f8e18ff */
[----:B------:R2:W-:Y:S02]  /*4c10*/  @P0 STS.U8 [UR8+0x1c], R0 ;  /* 0x00001c00ff000988 */ /* 0x0005e40008000008 */
[----:B------:R-:W4:Y:S02]  /*4c20*/  SYNCS.PHASECHK.TRANS64.TRYWAIT P0, [UR4], R2 ;  /* 0x00000002ff0075a7 */ /* 0x000f240008001104 */
[----:B--2-4-:R-:W-:Y:S05]  /*4c30*/  @!P0 BRA `(.L_x_98) ;  /* 0x0000004400ac8947 */ /* 0x014fea0003800000 */
.L_x_213:
[----:B------:R-:W-:-:S04]  /*4c40*/  UIADD3 UR4, UPT, UPT, UR19, 0x1, URZ ;  /* 0x0000000113047890 */ /* 0x000fc8000fffe0ff */
[----:B------:R-:W-:-:S04]  /*4c50*/  UISETP.NE.AND UP0, UPT, UR4, 0x4, UPT ;  /* 0x000000040400788c */ /* 0x000fc8000bf05270 */
[----:B------:R-:W-:Y:S02]  /*4c60*/  USEL UR6, URZ, 0x1, UP0 ;  /* 0x00000001ff067887 */ /* 0x000fe40008000000 */
[----:B------:R-:W-:-:S04]  /*4c70*/  USEL UR4, UR4, URZ, UP0 ;  /* 0x000000ff04047287 */ /* 0x000fc80008000000 */
[----:B-1----:R-:W-:Y:S01]  /*4c80*/  ULEA UR5, UR4, UR13, 0x3 ;  /* 0x0000000d04057291 */ /* 0x002fe2000f8e18ff */
[----:B--2---:R-:W-:-:S04]  /*4c90*/  LOP3.LUT R2, R11, UR6, RZ, 0x3c, !PT ;  /* 0x000000060b027c12 */ /* 0x004fc8000f8e3cff */
[----:B------:R-:W-:-:S04]  /*4ca0*/  SHF.L.U32 R3, R2, 0x1f, RZ ;  /* 0x0000001f02037819 */ /* 0x000fc800000006ff */
[----:B------:R-:W1:Y:S02]  /*4cb0*/  SYNCS.PHASECHK.TRANS64.TRYWAIT P0, [UR5], R3 ;  /* 0x00000003ff0075a7 */ /* 0x000e640008001105 */
[----:B-1----:R-:W-:Y:S05]  /*4cc0*/  @!P0 BRA `(.L_x_99) ;  /* 0x0000004400a08947 */ /* 0x002fea0003800000 */
.L_x_215:
        /* <DEDUP_REMOVED lines=9> */
.L_x_217:
[----:B------:R-:W-:-:S04]  /*4d60*/  UIADD3 UR4, UPT, UPT, UR4, 0x1, URZ ;  /* 0x0000000104047890 */ /* 0x000fc8000fffe0ff */
[----:B------:R-:W-:-:S04]  /*4d70*/  UISETP.NE.AND UP0, UPT, UR4, 0x4, UPT ;  /* 0x000000040400788c */ /* 0x000fc8000bf05270 */
[----:B------:R-:W-:Y:S02]  /*4d80*/  USEL UR5, URZ, 0x1, UP0 ;  /* 0x00000001ff057887 */ /* 0x000fe40008000000 */
[----:B------:R-:W-:-:S04]  /*4d90*/  USEL UR4, UR4, URZ, UP0 ;  /* 0x000000ff04047287 */ /* 0x000fc80008000000 */
[----:B------:R-:W-:Y:S01]  /*4da0*/  ULEA UR4, UR4, UR13, 0x3 ;  /* 0x0000000d04047291 */ /* 0x000fe2000f8e18ff */
[----:B------:R-:W-:-:S04]  /*4db0*/  LOP3.LUT R2, R2, UR5, RZ, 0x3c, !PT ;  /* 0x0000000502027c12 */ /* 0x000fc8000f8e3cff */
[----:B------:R-:W-:-:S04]  /*4dc0*/  SHF.L.U32 R2, R2, 0x1f, RZ ;  /* 0x0000001f02027819 */ /* 0x000fc800000006ff */
[----:B------:R-:W2:Y:S02]  /*4dd0*/  SYNCS.PHASECHK.TRANS64.TRYWAIT P0, [UR4], R2 ;  /* 0x00000002ff0075a7 */ /* 0x000ea40008001104 */
[----:B--2---:R-:W-:Y:S05]  /*4de0*/  @!P0 BRA `(.L_x_101) ;  /* 0x0000004400888947 */ /* 0x004fea0003800000 */
.L_x_219:
[----:B------:R-:W-:Y:S01]  /*4df0*/  NOP ;  /* 0x0000000000007918 */ /* 0x000fe20000000000 */
[----:B-1----:R-:W1:Y:S01]  /*4e00*/  LDS R0, [UR8+0x14] ;  /* 0x00001408ff007984 */ /* 0x002e620008000800 */
[----:B------:R-:W-:Y:S01]  /*4e10*/  ULOP3.LUT UR4, UR24, 0xffff, URZ, 0xc0, !UPT ;  /* 0x0000ffff18047892 */ /* 0x000fe2000f8ec0ff */
[----:B------:R-:W-:Y:S01]  /*4e20*/  UMOV UR5, 0xffff ;  /* 0x0000ffff00057882 */ /* 0x000fe20000000000 */
[----:B------:R-:W-:Y:S02]  /*4e30*/  UMOV UR6, 0x1 ;  /* 0x0000000100067882 */ /* 0x000fe40000000000 */
[----:B------:R-:W-:-:S04]  /*4e40*/  USHF.R.U32.HI UR4, URZ, 0x5, UR4 ;  /* 0x00000005ff047899 */ /* 0x000fc80008011604 */
[----:B------:R-:W-:Y:S02]  /*4e50*/  USHF.L.U32 UR5, UR5, UR4, URZ ;  /* 0x0000000405057299 */ /* 0x000fe400080006ff */
[----:B------:R-:W-:-:S04]  /*4e60*/  USHF.L.U32 UR4, UR6, UR4, URZ ;  /* 0x0000000406047299 */ /* 0x000fc800080006ff */
[----:B-1----:R-:W-:-:S04]  /*4e70*/  LOP3.LUT R0, R0, UR5, RZ, 0xc0, !PT ;  /* 0x0000000500007c12 */ /* 0x002fc8000f8ec0ff */
[----:B------:R-:W-:-:S13]  /*4e80*/  ISETP.NE.AND P0, PT, R0, UR5, PT ;  /* 0x0000000500007c0c */ /* 0x000fda000bf05270 */
[----:B------:R-:W-:Y:S05]  /*4e90*/  @P0 BRA `(.L_x_102) ;  /* 0x0000000000580947 */ /* 0x000fea0003800000 */
[----:B------:R-:W1:Y:S02]  /*4ea0*/  LDS R0, [UR8+0x18] ;  /* 0x00001808ff007984 */ /* 0x000e640008000800 */
[----:B-1----:R-:W-:-:S04]  /*4eb0*/  LOP3.LUT R0, R0, UR4, RZ, 0xc0, !PT ;  /* 0x0000000400007c12 */ /* 0x002fc8000f8ec0ff */
[----:B------:R-:W-:-:S13]  /*4ec0*/  ISETP.NE.AND P0, PT, R0, UR4, PT ;  /* 0x0000000400007c0c */ /* 0x000fda000bf05270 */
[----:B------:R-:W-:Y:S05]  /*4ed0*/  @P0 BRA `(.L_x_103) ;  /* 0x00000000003c0947 */ /* 0x000fea0003800000 */
[----:B------:R-:W1:Y:S01]  /*4ee0*/  S2R R2, SR_LANEID ;  /* 0x0000000000027919 */ /* 0x000e620000000000 */
[----:B------:R-:W-:-:S06]  /*4ef0*/  ULOP3.LUT UR5, URZ, UR5, URZ, 0x33, !UPT ;  /* 0x00000005ff057292 */ /* 0x000fcc000f8e33ff */
[----:B------:R-:W-:-:S04]  /*4f00*/  IMAD.U32 R0, RZ, RZ, UR5 ;  /* 0x00000005ff007e24 */ /* 0x000fc8000f8e00ff */
[----:B------:R2:W4:Y:S02]  /*4f10*/  REDUX UR7, R0 ;  /* 0x00000000000773c4 */ /* 0x0005240000000000 */
[----:B------:R1:W-:Y:S01]  /*4f20*/  UTCATOMSWS.AND URZ, UR5 ;  /* 0x0000000500ff79e3 */ /* 0x0003e20008000000 */
[----:B--2---:R-:W-:Y:S01]  /*4f30*/  LOP3.LUT R0, RZ, UR4, RZ, 0x33, !PT ;  /* 0x00000004ff007c12 */ /* 0x004fe2000f8e33ff */
[----:B------:R-:W-:Y:S02]  /*4f40*/  VOTEU.ANY UR4, UPT, PT ;  /* 0x0000000000047886 */ /* 0x000fe400038e0100 */
[----:B------:R-:W-:Y:S02]  /*4f50*/  UFLO.U32 UR4, UR4 ;  /* 0x00000004000472bd */ /* 0x000fe400080e0000 */
[----:B------:R-:W2:Y:S04]  /*4f60*/  REDUX UR6, R0 ;  /* 0x00000000000673c4 */ /* 0x000ea80000000000 */
[----:B-1----:R-:W-:-:S02]  /*4f70*/  ISETP.EQ.U32.AND P0, PT, R2, UR4, PT ;  /* 0x0000000402007c0c */ /* 0x002fc4000bf02070 */
[----:B----4-:R-:W-:-:S11]  /*4f80*/  MOV R2, UR7 ;  /* 0x0000000700027c02 */ /* 0x010fd60008000f00 */
[----:B------:R1:W-:Y:S01]  /*4f90*/  @P0 ATOMS.AND RZ, [UR8+0x14], R2 ;  /* 0x00001402ffff098c */ /* 0x0003e2000a800008 */
[----:B--2---:R-:W-:-:S05]  /*4fa0*/  IMAD.U32 R0, RZ, RZ, UR6 ;  /* 0x00000006ff007e24 */ /* 0x004fca000f8e00ff */
[----:B------:R1:W-:Y:S01]  /*4fb0*/  @P0 ATOMS.AND RZ, [UR8+0x18], R0 ;  /* 0x00001800ffff098c */ /* 0x0003e2000a800008 */
[----:B------:R-:W-:Y:S05]  /*4fc0*/  BRA `(.L_x_104) ;  /* 0x0000000000147947 */ /* 0x000fea0003800000 */
.L_x_103:
[----:B------:R-:W-:Y:S02]  /*4fd0*/  MOV R2, 0x4ff0 ;  /* 0x00004ff000027802 */ /* 0x000fe40000000f00 */
[----:B---3-5:R-:W-:Y:S05]  /*4fe0*/  CALL.REL.NOINC `($__internal_0_$__cuda_sm10x_tcgen05_guardrail_trap_col_being_dealloced_not_returned_by_alloc) ;  /* 0x0000004400a47944 */ /* 0x028fea0003c00000 */
[----:B------:R-:W-:Y:S05]  /*4ff0*/  BRA `(.L_x_104) ;  /* 0x0000000000087947 */ /* 0x000fea0003800000 */
.L_x_102:
[----:B------:R-:W-:Y:S02]  /*5000*/  MOV R2, 0x5020 ;  /* 0x0000502000027802 */ /* 0x000fe40000000f00 */
[----:B---3-5:R-:W-:Y:S05]  /*5010*/  CALL.REL.NOINC `($__internal_2_$__cuda_sm10x_tcgen05_guardrail_trap_unallocated_columns_being_dealloced) ;  /* 0x0000004400b07944 */ /* 0x028fea0003c00000 */
.L_x_104:
[----:B------:R-:W-:Y:S01]  /*5020*/  NOP ;  /* 0x0000000000007918 */ /* 0x000fe20000000000 */
[----:B------:R-:W-:Y:S05]  /*5030*/  EXIT ;  /* 0x000000000000794d */ /* 0x000fea0003800000 */
.L_x_86:
[----:B------:R-:W-:-:S09]  /*5040*/  UISETP.NE.OR UP0, UPT, UR22, 0x3, !UP3 ;  /* 0x000000031600788c */ /* 0x000fd2000df05670 */
[----:B------:R-:W-:Y:S05]  /*5050*/  BRA.U UP0, `(.L_x_105) ;  /* 0x0000000d00087547 */ /* 0x000fea000b800000 */
[----:B------:R-:W1:Y:S01]  /*5060*/  LDCU UR26, c[0x0][0x370] ;  /* 0x00006e00ff1a77ac */ /* 0x000e620008000800 */
[----:B------:R-:W2:Y:S01]  /*5070*/  LDC.64 R16, c[0x0][0x348] ;  /* 0x0000d200ff107b82 */ /* 0x000ea20000000a00 */
[----:B------:R-:W-:Y:S02]  /*5080*/  HFMA2 R13, -RZ, RZ, 0, 0 ;  /* 0x00000000ff0d7431 */ /* 0x000fe400000001ff */
[----:B------:R-:W-:Y:S01]  /*5090*/  IMAD.MOV.U32 R15, RZ, RZ, 0x1 ;  /* 0x00000001ff0f7424 */ /* 0x000fe200078e00ff */
[----:B------:R-:W1:Y:S01]  /*50a0*/  LDCU.128 UR28, c[0x0][0xb10] ;  /* 0x00016200ff1c77ac */ /* 0x000e620008000c00 */
[----:B------:R-:W-:Y:S01]  /*50b0*/  IMAD.MOV.U32 R14, RZ, RZ, RZ ;  /* 0x000000ffff0e7224 */ /* 0x000fe200078e00ff */
[----:B------:R-:W-:Y:S01]  /*50c0*/  MOV R12, 0x2000 ;  /* 0x00002000000c7802 */ /* 0x000fe20000000f00 */
[----:B------:R-:W3:Y:S01]  /*50d0*/  LDCU UR25, c[0x0][0x374] ;  /* 0x00006e80ff1977ac */ /* 0x000ee20008000800 */
[----:B------:R-:W4:Y:S01]  /*50e0*/  LDC.64 R2, c[0x0][0x888] ;  /* 0x00022200ff027b82 */ /* 0x000f220000000a00 */
[----:B------:R-:W3:Y:S01]  /*50f0*/  LDCU UR16, c[0x0][0xb0c] ;  /* 0x00016180ff1077ac */ /* 0x000ee20008000800 */
[----:B------:R-:W2:Y:S06]  /*5100*/  LDCU UR35, c[0x0][0xb20] ;  /* 0x00016400ff2377ac */ /* 0x000eac0008000800 */
[----:B------:R-:W4:Y:S01]  /*5110*/  LDC.64 R4, c[0x0][0x890] ;  /* 0x00022400ff047b82 */ /* 0x000f220000000a00 */
[----:B------:R-:W2:Y:S01]  /*5120*/  LDCU UR4, c[0x0][0xb30] ;  /* 0x00016600ff0477ac */ /* 0x000ea20008000800 */
[----:B------:R-:W-:Y:S01]  /*5130*/  UMOV UR17, 0x400 ;  /* 0x0000040000117882 */ /* 0x000fe20000000000 */
[----:B-1----:R-:W-:-:S02]  /*5140*/  UIMAD.WIDE.U32 UR6, UR26, UR28, URZ ;  /* 0x0000001c1a0672a5 */ /* 0x002fc4000f8e00ff */
[----:B---3--:R-:W-:Y:S02]  /*5150*/  UIMAD.WIDE.U32 UR8, UR25, UR31, URZ ;  /* 0x0000001f190872a5 */ /* 0x008fe4000f8e00ff */
[----:B------:R-:W-:Y:S02]  /*5160*/  ULEA UR17, UR61, UR17, 0x18 ;  /* 0x000000113d117291 */ /* 0x000fe4000f8ec0ff */
[----:B------:R-:W-:Y:S02]  /*5170*/  UPLOP3.LUT UP3, UPT, UPT, UPT, UPT, 0x40, 0x4 ;  /* 0x000000000004789c */ /* 0x000fe40003f6e870 */
[----:B------:R-:W-:Y:S01]  /*5180*/  UIADD3 UR27, UPT, UPT, UR17, 0x220, URZ ;  /* 0x00000220111b7890 */ /* 0x000fe2000fffe0ff */
[----:B------:R-:W-:Y:S01]  /*5190*/  UMOV UR6, UR7 ;  /* 0x0000000700067c82 */ /* 0x000fe20008000000 */
[----:B------:R-:W-:Y:S01]  /*51a0*/  UMOV UR32, UR9 ;  /* 0x0000000900207c82 */ /* 0x000fe20008000000 */
[----:B------:R-:W-:Y:S02]  /*51b0*/  UISETP.GE.AND UP0, UPT, UR40, 0x1, UPT ;  /* 0x000000012800788c */ /* 0x000fe4000bf06270 */
[----:B------:R-:W-:Y:S01]  /*51c0*/  UISETP.NE.AND UP4, UPT, UR40, 0x1, UPT ;  /* 0x000000012800788c */ /* 0x000fe2000bf85270 */
[----:B------:R-:W1:Y:S01]  /*51d0*/  LDCU.64 UR14, c[0x0][0xb28] ;  /* 0x00016500ff0e77ac */ /* 0x000e620008000a00 */
[----:B------:R-:W-:-:S02]  /*51e0*/  UISETP.NE.AND UP6, UPT, UR16, 0x1, UPT ;  /* 0x000000011000788c */ /* 0x000fc4000bfc5270 */
[----:B------:R-:W-:Y:S02]  /*51f0*/  UISETP.NE.AND UP5, UPT, UR30, 0x1, UPT ;  /* 0x000000011e00788c */ /* 0x000fe4000bfa5270 */
[----:B------:R-:W-:Y:S02]  /*5200*/  UPRMT UR27, UR61, 0x654, UR27 ;  /* 0x000006543d1b7896 */ /* 0x000fe4000800001b */
[----:B------:R-:W-:Y:S02]  /*5210*/  USHF.R.U32.HI UR33, URZ, UR29, UR6 ;  /* 0x0000001dff217299 */ /* 0x000fe40008011606 */
[----:B--2---:R-:W-:Y:S02]  /*5220*/  USHF.R.U32.HI UR32, URZ, UR35, UR32 ;  /* 0x00000023ff207299 */ /* 0x004fe40008011620 */
[----:B------:R-:W-:-:S11]  /*5230*/  UISETP.NE.AND UP2, UPT, UR4, 0x1, UPT ;  /* 0x000000010400788c */ /* 0x000fd6000bf45270 */
.L_x_113:
[C---:B------:R-:W-:Y:S02]  /*5240*/  LEA R7, R14.reuse, UR17, 0x3 ;  /* 0x000000110e077c11 */ /* 0x040fe4000f8e18ff */
[----:B------:R-:W-:Y:S02]  /*5250*/  SHF.L.U32 R0, R13, 0x1f, RZ ;  /* 0x0000001f0d007819 */ /* 0x000fe400000006ff */
[----:B------:R-:W-:Y:S02]  /*5260*/  LEA R8, R14, UR17, 0x4 ;  /* 0x000000110e087c11 */ /* 0x000fe4000f8e20ff */
[----:B--2---:R-:W2:Y:S02]  /*5270*/  SYNCS.PHASECHK.TRANS64.TRYWAIT P0, [R7+URZ+0x240], R0 ;  /* 0x00024000070075a7 */ /* 0x004ea400080011ff */
[----:B--2---:R-:W-:Y:S05]  /*5280*/  @!P0 BRA `(.L_x_106) ;  /* 0x0000004000788947 */ /* 0x004fea0003800000 */
.L_x_220:
[----:B------:R-:W3:Y:S01]  /*5290*/  LDS.128 R8, [R8+0x2d0] ;  /* 0x0002d00008087984 */ /* 0x000ee20000000c00 */
[----:B------:R-:W-:Y:S01]  /*52a0*/  UISETP.GE.AND UP0, UPT, UR40, 0x1, UPT ;  /* 0x000000012800788c */ /* 0x000fe2000bf06270 */
[----:B------:R-:W-:Y:S01]  /*52b0*/  @!PT LDS RZ, [RZ] ;  /* 0x00000000fffff984 */ /* 0x000fe20000000800 */
[----:B------:R-:W-:Y:S01]  /*52c0*/  @!PT LDS RZ, [RZ] ;  /* 0x00000000fffff984 */ /* 0x000fe20000000800 */
[----:B------:R-:W-:Y:S01]  /*52d0*/  @!PT LDS RZ, [RZ] ;  /* 0x00000000fffff984 */ /* 0x000fe20000000800 */
[----:B------:R-:W-:Y:S01]  /*52e0*/  @!PT LDS RZ, [RZ] ;  /* 0x00000000fffff984 */ /* 0x000fe20000000800 */
[----:B------:R1:W-:Y:S06]  /*52f0*/  MEMBAR.ALL.CTA ;  /* 0x0000000000007992 */ /* 0x0003ec0000008000 */
[----:B-1----:R-:W1:Y:S01]  /*5300*/  FENCE.VIEW.ASYNC.S ;  /* 0x00000000000073c6 */ /* 0x002e620000000000 */
[----:B---3--:R-:W-:Y:S11]  /*5310*/  LOP3.LUT P0, RZ, R10, 0x1, RZ, 0xc0, !PT ;  /* 0x000000010aff7812 */ /* 0x008ff6000780c0ff */
[----:B------:R-:W-:Y:S02]  /*5320*/  @!UPT UIADD3 URZ, UPT, UPT, URZ, URZ, URZ ;  /* 0x000000fffffff290 */ /* 0x000fe4000fffe0ff */
[----:B-1----:R-:W-:Y:S01]  /*5330*/  VOTEU.ANY UP1, P0 ;  /* 0x0000000000ff7886 */ /* 0x002fe20000020100 */
[----:B------:R-:W-:Y:S11]  /*5340*/  PLOP3.LUT P0, PT, PT, PT, UP1, 0x80, 0x8 ;  /* 0x000000000008781c */ /* 0x000ff60003f0f018 */
[----:B------:R-:W-:Y:S02]  /*5350*/  @!UPT UIADD3 URZ, UPT, UPT, URZ, URZ, URZ ;  /* 0x000000fffffff290 */ /* 0x000fe4000fffe0ff */
[----:B--2---:R-:W-:Y:S02]  /*5360*/  @P0 SHF.R.U32.HI R0, RZ, 0x10, R9 ;  /* 0x00000010ff000819 */ /* 0x004fe40000011609 */
[----:B------:R-:W-:Y:S02]  /*5370*/  @P0 MOV R6, R8 ;  /* 0x0000000800060202 */ /* 0x000fe40000000f00 */
[----:B------:R-:W-:Y:S01]  /*5380*/  @P0 R2UR UR4, R0 ;  /* 0x00000000000402ca */ /* 0x000fe200000e0000 */
[----:B------:R-:W-:Y:S01]  /*5390*/  VIADD R0, R7, 0x250 ;  /* 0x0000025007007836 */ /* 0x000fe20000000000 */
[----:B------:R-:W-:Y:S02]  /*53a0*/  @P0 LOP3.LUT R8, R9, 0xffff, RZ, 0xc0, !PT ;  /* 0x0000ffff09080812 */ /* 0x000fe400078ec0ff */
[----:B------:R-:W-:Y:S02]  /*53b0*/  @P0 R2UR UR6, R6 ;  /* 0x00000000060602ca */ /* 0x000fe400000e0000 */
[----:B------:R-:W-:Y:S02]  /*53c0*/  PRMT R0, RZ, 0x654, R0 ;  /* 0x00000654ff007816 */ /* 0x000fe40000000000 */
[----:B------:R-:W-:Y:S02]  /*53d0*/  @P0 R2UR UR5, R8 ;  /* 0x00000000080502ca */ /* 0x000fe400000e0000 */
[----:B------:R1:W-:Y:S03]  /*53e0*/  SYNCS.ARRIVE.TRANS64.RED.A1T0 RZ, [R0+URZ], RZ ;  /* 0x000000ff00ff79a7 */ /* 0x0003e600081004ff */
[----:B------:R-:W-:Y:S04]  /*53f0*/  @UP1 UMOV UR24, UR4 ;  /* 0x0000000400181c82 */ /* 0x000fe80008000000 */
[----:B------:R-:W-:Y:S04]  /*5400*/  @UP1 UMOV UR13, UR6 ;  /* 0x00000006000d1c82 */ /* 0x000fe80008000000 */
[----:B------:R-:W-:Y:S01]  /*5410*/  @UP1 UMOV UR7, UR5 ;  /* 0x0000000500071c82 */ /* 0x000fe20008000000 */
[----:B------:R-:W-:Y:S05]  /*5420*/  BRA.U !UP0, `(.L_x_107) ;  /* 0x0000000108a47547 */ /* 0x000fea000b800000 */
[----:B------:R-:W-:Y:S02]  /*5430*/  UIMAD.WIDE.U32 UR10, UR7, UR31, URZ ;  /* 0x0000001f070a72a5 */ /* 0x000fe4000f8e00ff */
[----:B------:R-:W-:Y:S02]  /*5440*/  UIMAD.WIDE.U32 UR18, UR13, UR28, URZ ;  /* 0x0000001c0d1272a5 */ /* 0x000fe4000f8e00ff */
[----:B------:R-:W-:Y:S02]  /*5450*/  USEL UR4, UR25, UR32, !UP5 ;  /* 0x0000002019047287 */ /* 0x000fe4000e800000 */
[----:B------:R-:W-:Y:S02]  /*5460*/  USEL UR8, UR26, UR33, !UP6 ;  /* 0x000000211a087287 */ /* 0x000fe4000f000000 */
[----:B------:R-:W-:Y:S02]  /*5470*/  UIMAD.WIDE.U32 UR20, UR4, UR14, URZ ;  /* 0x0000000e041472a5 */ /* 0x000fe4000f8e00ff */
[----:B------:R-:W-:Y:S01]  /*5480*/  UIMAD.WIDE.U32 UR22, UR8, UR14, URZ ;  /* 0x0000000e081672a5 */ /* 0x000fe2000f8e00ff */
[----:B------:R-:W-:Y:S02]  /*5490*/  UMOV UR5, UR11 ;  /* 0x0000000b00057c82 */ /* 0x000fe40008000000 */
[----:B------:R-:W-:Y:S03]  /*54a0*/  USHF.R.U32.HI UR6, URZ, UR35, UR5 ;  /* 0x00000023ff067299 */ /* 0x000fe60008011605 */
[----:B------:R-:W-:Y:S01]  /*54b0*/  UMOV UR5, UR19 ;  /* 0x0000001300057c82 */ /* 0x000fe20008000000 */
[----:B------:R-:W-:Y:S02]  /*54c0*/  USEL UR6, UR7, UR6, !UP5 ;  /* 0x0000000607067287 */ /* 0x000fe4000e800000 */
[----:B------:R-:W-:Y:S02]  /*54d0*/  USHF.R.U32.HI UR9, URZ, UR29, UR5 ;  /* 0x0000001dff097299 */ /* 0x000fe40008011605 */
[----:B------:R-:W-:Y:S01]  /*54e0*/  UIMAD.WIDE.U32 UR10, UR6, UR14, URZ ;  /* 0x0000000e060a72a5 */ /* 0x000fe2000f8e00ff */
[----:B------:R-:W-:Y:S02]  /*54f0*/  UMOV UR5, UR21 ;  /* 0x0000001500057c82 */ /* 0x000fe40008000000 */
[----:B------:R-:W-:Y:S03]  /*5500*/  @UP4 USHF.R.U32.HI UR4, URZ, UR15, UR5 ;  /* 0x0000000fff044299 */ /* 0x000fe60008011605 */
[----:B------:R-:W-:Y:S01]  /*5510*/  UMOV UR5, UR23 ;  /* 0x0000001700057c82 */ /* 0x000fe20008000000 */
[----:B------:R-:W-:Y:S02]  /*5520*/  UIMAD UR4, UR40, UR4, URZ ;  /* 0x00000004280472a4 */ /* 0x000fe4000f8e02ff */
[----:B------:R-:W-:Y:S02]  /*5530*/  @UP4 USHF.R.U32.HI UR8, URZ, UR15, UR5 ;  /* 0x0000000fff084299 */ /* 0x000fe40008011605 */
[----:B------:R-:W-:Y:S02]  /*5540*/  USEL UR5, UR13, UR9, !UP6 ;  /* 0x000000090d057287 */ /* 0x000fe4000f000000 */
[----:B------:R-:W-:Y:S02]  /*5550*/  UIMAD UR9, UR40, UR8, URZ ;  /* 0x00000008280972a4 */ /* 0x000fe4000f8e02ff */
[----:B------:R-:W-:Y:S03]  /*5560*/  UISETP.GE.AND UP0, UPT, UR6, UR4, UPT ;  /* 0x000000040600728c */ /* 0x000fe6000bf06270 */
[----:B------:R-:W-:Y:S01]  /*5570*/  UMOV UR4, UR11 ;  /* 0x0000000b00047c82 */ /* 0x000fe20008000000 */
[----:B------:R-:W-:Y:S02]  /*5580*/  UISETP.GE.OR UP0, UPT, UR5, UR9, UP0 ;  /* 0x000000090500728c */ /* 0x000fe40008706670 */
[----:B------:R-:W-:Y:S02]  /*5590*/  USHF.R.U32.HI UR4, URZ, UR15, UR4 ;  /* 0x0000000fff047299 */ /* 0x000fe40008011604 */
[----:B------:R-:W-:Y:S02]  /*55a0*/  UIMAD.WIDE.U32 UR10, UR5, UR14, URZ ;  /* 0x0000000e050a72a5 */ /* 0x000fe4000f8e00ff */
[----:B------:R-:W-:Y:S04]  /*55b0*/  USEL UR12, UR6, UR4, !UP4 ;  /* 0x00000004060c7287 */ /* 0x000fe8000e000000 */
[----:B------:R-:W-:Y:S01]  /*55c0*/  UIADD3 UR9, UPT, UPT, -UR12, URZ, URZ ;  /* 0x000000ff0c097290 */ /* 0x000fe2000fffe1ff */
[----:B------:R-:W-:Y:S02]  /*55d0*/  @!UP0 UMOV UR4, UR11 ;  /* 0x0000000b00048c82 */ /* 0x000fe40008000000 */
[----:B------:R-:W-:Y:S02]  /*55e0*/  @!UP0 USHF.R.U32.HI UR4, URZ, UR15, UR4 ;  /* 0x0000000fff048299 */ /* 0x000fe40008011604 */
[----:B------:R-:W-:Y:S02]  /*55f0*/  UIMAD UR9, UR40, UR9, UR6 ;  /* 0x00000009280972a4 */ /* 0x000fe4000f8e0206 */
[----:B------:R-:W-:Y:S04]  /*5600*/  @!UP0 USEL UR4, UR5, UR4, !UP4 ;  /* 0x0000000405048287 */ /* 0x000fe8000e000000 */
[----:B------:R-:W-:Y:S02]  /*5610*/  @!UP0 UIMAD UR9, UR8, UR9, UR4 ;  /* 0x00000009080982a4 */ /* 0x000fe4000f8e0204 */
[----:B------:R-:W-:Y:S02]  /*5620*/  @!UP0 UIADD3 UR10, UPT, UPT, UR12, -UR4, URZ ;  /* 0x800000040c0a8290 */ /* 0x000fe4000fffe0ff */
[----:B------:R-:W-:Y:S02]  /*5630*/  UIADD3 UR4, UPT, UPT, -UR5, URZ, URZ ;  /* 0x000000ff05047290 */ /* 0x000fe4000fffe1ff */
[----:B------:R-:W-:Y:S02]  /*5640*/  UIADD3 UR8, UPT, UPT, -UR6, URZ, URZ ;  /* 0x000000ff06087290 */ /* 0x000fe4000fffe1ff */
[----:B------:R-:W-:Y:S02]  /*5650*/  @!UP0 UIMAD UR6, UR10, UR40, UR5 ;  /* 0x000000280a0682a4 */ /* 0x000fe4000f8e0205 */
[----:B------:R-:W-:Y:S02]  /*5660*/  UIMAD UR13, UR16, UR4, UR13 ;  /* 0x00000004100d72a4 */ /* 0x000fe4000f8e020d */
[----:B------:R-:W-:Y:S01]  /*5670*/  UIMAD UR7, UR30, UR8, UR7 ;  /* 0x000000081e0772a4 */ /* 0x000fe2000f8e0207 */
[----:B------:R-:W-:Y:S02]  /*5680*/  @!UP0 UMOV UR5, UR9 ;  /* 0x0000000900058c82 */ /* 0x000fe40008000000 */
[----:B------:R-:W-:Y:S02]  /*5690*/  UIMAD UR13, UR5, UR16, UR13 ;  /* 0x00000010050d72a4 */ /* 0x000fe4000f8e020d */
[----:B------:R-:W-:Y:S11]  /*56a0*/  UIMAD UR7, UR6, UR30, UR7 ;  /* 0x0000001e060772a4 */ /* 0x000ff6000f8e0207 */
[----:B------:R-:W-:Y:S01]  /*56b0*/  @!UPT UIADD3 URZ, UPT, UPT, URZ, URZ, URZ ;  /* 0x000000fffffff290 */ /* 0x000fe2000fffe0ff */
.L_x_107:
[----:B------:R-:W2:Y:S01]  /*56c0*/  @!UP2 LDCU.128 UR20, c[0x0][0xb10] ;  /* 0x00016200ff14a7ac */ /* 0x000ea20008000c00 */
[C---:B----4-:R-:W-:Y:S02]  /*56d0*/  ISETP.NE.U32.AND P1, PT, R4.reuse, RZ, PT ;  /* 0x000000ff0400720c */ /* 0x050fe40003f25070 */
[----:B------:R-:W-:Y:S02]  /*56e0*/  ISETP.NE.U32.AND P0, PT, R4, RZ, PT ;  /* 0x000000ff0400720c */ /* 0x000fe40003f05070 */
[C---:B------:R-:W-:Y:S02]  /*56f0*/  ISETP.NE.AND.EX P1, PT, R5.reuse, RZ, PT, P1 ;  /* 0x000000ff0500720c */ /* 0x040fe40003f25310 */
[----:B------:R-:W-:Y:S01]  /*5700*/  ISETP.NE.AND.EX P0, PT, R5, RZ, PT, P0 ;  /* 0x000000ff0500720c */ /* 0x000fe20003f05300 */
[----:B------:R-:W3:Y:S01]  /*5710*/  @!UP2 LDCU UR5, c[0x0][0xb0c] ;  /* 0x00016180ff05a7ac */ /* 0x000ee20008000800 */
[----:B------:R-:W-:Y:S01]  /*5720*/  SHF.L.U32 R6, R15, 0x1f, RZ ;  /* 0x0000001f0f067819 */ /* 0x000fe200000006ff */
[----:B--2---:R-:W-:Y:S07]  /*5730*/  UIMAD.WIDE.U32 UR8, UR13, UR20, URZ ;  /* 0x000000140d0872a5 */ /* 0x004fee000f8e00ff */
[----:B------:R-:W-:Y:S01]  /*5740*/  @!UP2 UMOV UR4, UR9 ;  /* 0x000000090004ac82 */ /* 0x000fe20008000000 */
[----:B---3--:R-:W-:Y:S02]  /*5750*/  @!UP2 UISETP.NE.AND UP0, UPT, UR5, 0x1, UPT ;  /* 0x000000010500a88c */ /* 0x008fe4000bf05270 */
[----:B------:R-:W-:Y:S02]  /*5760*/  @!UP2 USHF.R.U32.HI UR4, URZ, UR21, UR4 ;  /* 0x00000015ff04a299 */ /* 0x000fe40008011604 */
[----:B------:R-:W-:Y:S02]  /*5770*/  UIMAD.WIDE.U32 UR8, UR7, UR23, URZ ;  /* 0x00000017070872a5 */ /* 0x000fe4000f8e00ff */
[----:B------:R-:W-:Y:S02]  /*5780*/  @!UP2 USEL UR10, UR13, UR4, !UP0 ;  /* 0x000000040d0aa287 */ /* 0x000fe4000c000000 */
[----:B------:R-:W-:Y:S03]  /*5790*/  @!UP2 UISETP.NE.AND UP0, UPT, UR22, 0x1, UPT ;  /* 0x000000011600a88c */ /* 0x000fe6000bf05270 */
[----:B------:R-:W-:Y:S02]  /*57a0*/  @!UP2 UMOV UR6, UR9 ;  /* 0x000000090006ac82 */ /* 0x000fe40008000000 */
[----:B------:R-:W2:Y:S02]  /*57b0*/  @!UP2 LDCU UR4, c[0x0][0xb20] ;  /* 0x00016400ff04a7ac */ /* 0x000ea40008000800 */
[----:B--2---:R-:W-:Y:S04]  /*57c0*/  @!UP2 USHF.R.U32.HI UR6, URZ, UR4, UR6 ;  /* 0x00000004ff06a299 */ /* 0x004fe80008011606 */
[----:B------:R-:W-:Y:S04]  /*57d0*/  @!UP2 USEL UR6, UR7, UR6, !UP0 ;  /* 0x000000060706a287 */ /* 0x000fe8000c000000 */
[----:B------:R-:W-:Y:S02]  /*57e0*/  @!UP2 UIADD3 UR4, UPT, UPT, -UR10, UR6, URZ ;  /* 0x000000060a04a290 */ /* 0x000fe4000fffe1ff */
[----:B------:R-:W-:Y:S02]  /*57f0*/  @!UP2 UIADD3 UR6, UPT, UPT, UR10, -UR6, URZ ;  /* 0x800000060a06a290 */ /* 0x000fe4000fffe0ff */
[----:B------:R-:W-:Y:S02]  /*5800*/  @!UP2 UIMAD UR13, UR4, UR5, UR13 ;  /* 0x00000005040da2a4 */ /* 0x000fe4000f8e020d */
[----:B------:R-:W-:Y:S01]  /*5810*/  @!UP2 UIMAD UR7, UR6, UR22, UR7 ;  /* 0x000000160607a2a4 */ /* 0x000fe2000f8e0207 */
[----:B------:R-:W-:Y:S11]  /*5820*/  BRA.U UP3, `(.L_x_108) ;  /* 0x0000000103107547 */ /* 0x000ff6000b800000 */
[----:B------:R-:W-:Y:S04]  /*5830*/  MOV R7, UR34 ;  /* 0x0000002200077c02 */ /* 0x000fe80008000f00 */
[----:B------:R-:W-:Y:S04]  /*5840*/  SHF.L.U32 R7, R7, 0x1f, RZ ;  /* 0x0000001f07077819 */ /* 0x000fe800000006ff */
[----:B------:R-:W2:Y:S02]  /*5850*/  SYNCS.PHASECHK.TRANS64.TRYWAIT P2, [UR17+0x238], R7 ;  /* 0x00023807ff0075a7 */ /* 0x000ea40008041111 */
[----:B--2---:R-:W-:Y:S05]  /*5860*/  @!P2 BRA `(.L_x_109) ;  /* 0x0000003c0014a947 */ /* 0x004fea0003800000 */
.L_x_108:
[----:B------:R-:W-:Y:S05]  /*5870*/  @!P1 BRA `(.L_x_110) ;  /* 0x0000000000309947 */ /* 0x000fea0003800000 */
[----:B------:R-:W-:Y:S01]  /*5880*/  ISETP.NE.U32.AND P1, PT, R2, RZ, PT ;  /* 0x000000ff0200720c */ /* 0x000fe20003f25070 */
[----:B------:R-:W2:Y:S01]  /*5890*/  LDCU.64 UR4, c[0x0][0x358] ;  /* 0x00006b00ff0477ac */ /* 0x000ea20008000a00 */
[----:B------:R-:W-:Y:S02]  /*58a0*/  IMAD.MOV.U32 R141, RZ, RZ, 0x1 ;  /* 0x00000001ff8d7424 */ /* 0x000fe400078e00ff */
[----:B------:R-:W-:Y:S11]  /*58b0*/  ISETP.NE.AND.EX P1, PT, R3, RZ, PT, P1 ;  /* 0x000000ff0300720c */ /* 0x000ff60003f25310 */
[----:B------:R-:W-:Y:S02]  /*58c0*/  @!UPT UIADD3 URZ, UPT, UPT, URZ, URZ, URZ ;  /* 0x000000fffffff290 */ /* 0x000fe4000fffe0ff */
[----:B------:R-:W3:Y:S01]  /*58d0*/  @P1 LDC.64 R8, c[0x0][0x888] ;  /* 0x00022200ff081b82 */ /* 0x000ee20000000a00 */
[----:B-1----:R-:W-:Y:S04]  /*58e0*/  @P1 IMAD R0, R4, UR36, RZ ;  /* 0x0000002404001c24 */ /* 0x002fe8000f8e02ff */
[----:B---3--:R-:W-:Y:S04]  /*58f0*/  @P1 IMAD.WIDE R8, R0, 0x4, R8 ;  /* 0x0000000400081825 */ /* 0x008fe800078e0208 */
[----:B------:R-:W-:Y:S01]  /*5900*/  HFMA2 R0, -RZ, RZ, 0, 5.9604644775390625e-08 ;  /* 0x00000001ff007431 */ /* 0x000fe200000001ff */
[----:B--2--5:R2:W5:Y:S04]  /*5910*/  @P1 LDG.E R71, desc[UR4][R8.64] ;  /* 0x0000000408471981 */ /* 0x024568000c1e1900 */
[----:B------:R-:W-:Y:S01]  /*5920*/  @!P1 PRMT R141, R0, 0x7610, R141 ;  /* 0x00007610008d9816 */ /* 0x000fe2000000008d */
[----:B--2---:R-:W3:Y:S06]  /*5930*/  @!P1 LDC R71, c[0x0][0x880] ;  /* 0x00022000ff479b82 */ /* 0x004eec0000000800 */
.L_x_110:
[----:B---3-5:R-:W-:Y:S01]  /*5940*/  @!P0 FSETP.EQ.AND P1, PT, R71, RZ, PT ;  /* 0x000000ff4700820b */ /* 0x028fe20003f22000 */
[----:B------:R-:W-:Y:S01]  /*5950*/  @!UPT UIADD3 URZ, UPT, UPT, URZ, URZ, URZ ;  /* 0x000000fffffff290 */ /* 0x000fe2000fffe0ff */
[----:B------:R-:W-:Y:S11]  /*5960*/  @!P0 BRA `(.L_x_111) ;  /* 0x0000000000188947 */ /* 0x000ff60003800000 */
[----:B------:R-:W-:Y:S02]  /*5970*/  LOP3.LUT P0, RZ, R141, 0xff, RZ, 0xc0, !PT ;  /* 0x000000ff8dff7812 */ /* 0x000fe4000780c0ff */
[----:B------:R-:W-:Y:S04]  /*5980*/  ISETP.NE.U32.AND P1, PT, R2, RZ, PT ;  /* 0x000000ff0200720c */ /* 0x000fe80003f25070 */
[----:B------:R-:W-:Y:S04]  /*5990*/  ISETP.NE.AND.EX P1, PT, R3, RZ, PT, P1 ;  /* 0x000000ff0300720c */ /* 0x000fe80003f25310 */
[----:B------:R-:W-:Y:S03]  /*59a0*/  PLOP3.LUT P1, PT, P1, PT, PT, 0x8, 0x80 ;  /* 0x000000000080781c */ /* 0x000fe60000f2e170 */
[----:B------:R-:W-:Y:S11]  /*59b0*/  @P0 FSETP.EQ.AND P1, PT, R71, RZ, PT ;  /* 0x000000ff4700020b */ /* 0x000ff60003f22000 */
[----:B------:R-:W-:Y:S02]  /*59c0*/  @!UPT UIADD3 URZ, UPT, UPT, URZ, URZ, URZ ;  /* 0x000000fffffff290 */ /* 0x000fe4000fffe0ff */
.L_x_111:
[----:B------:R-:W2:Y:S01]  /*59d0*/  SYNCS.PHASECHK.TRANS64.TRYWAIT P0, [UR17+0x228], R6 ;  /* 0x00022806ff0075a7 */ /* 0x000ea20008001111 */
[----:B------:R-:W-:Y:S02]  /*59e0*/  ELECT P2, URZ, PT ;  /* 0x0000000000ff782f */ /* 0x000fe40003840000 */
[----:B------:R-:W-:Y:S01]  /*59f0*/  IADD3 R14, PT, PT, R14, 0x1, RZ ;  /* 0x000000010e0e7810 */ /* 0x000fe20007ffe0ff */
[----:B--2---:R-:W-:Y:S10]  /*5a00*/  @!P0 BRA `(.L_x_112) ;  /* 0x0000003800c48947 */ /* 0x004ff40003800000 */
.L_x_223:
[----:B------:R-:W-:Y:S01]  /*5a10*/  PLOP3.LUT P1, PT, P1, P2, PT, 0xf2, 0x2f ;  /* 0x00000000002f781c */ /* 0x000fe20000f25e72 */
[----:B------:R-:W-:Y:S01]  /*5a20*/  UMOV UR18, 0x0 ;  /* 0x0000000000127882 */ /* 0x000fe20000000000 */
[----:B------:R-:W-:Y:S01]  /*5a30*/  UMOV UR19, 0x10000000 ;  /* 0x1000000000137882 */ /* 0x000fe20000000000 */
[----:B------:R-:W-:Y:S01]  /*5a40*/  UMOV UR12, UR36 ;  /* 0x00000024000c7c82 */ /* 0x000fe20008000000 */
[----:B------:R-:W-:Y:S01]  /*5a50*/  LOP3.LUT R15, R15, 0x1, RZ, 0x3c, !PT ;  /* 0x000000010f0f7812 */ /* 0x000fe200078e3cff */
[----:B------:R-:W-:Y:S01]  /*5a60*/  UPLOP3.LUT UP3, UPT, UPT, UPT, UPT, 0x80, 0x8 ;  /* 0x000000000008789c */ /* 0x000fe20003f6f070 */
[----:B------:R-:W-:Y:S07]  /*5a70*/  UMOV UR36, UR24 ;  /* 0x0000001800247c82 */ /* 0x000fee0008000000 */
[----:B-1----:R-:W-:Y:S01]  /*5a80*/  @!P1 IADD3 R6, P0, PT, R16, 0x580, RZ ;  /* 0x0000058010069810 */ /* 0x002fe20007f1e0ff */
[----:B------:R-:W-:Y:S03]  /*5a90*/  VOTEU.ALL UP0, P1 ;  /* 0x0000000000ff7886 */ /* 0x000fe60000800000 */
[----:B------:R-:W-:Y:S01]  /*5aa0*/  @!P1 R2UR UR5, R6 ;  /* 0x00000000060592ca */ /* 0x000fe200000e0000 */
[----:B------:R-:W-:Y:S01]  /*5ab0*/  @!P1 IMAD.X R0, RZ, RZ, R17, P0 ;  /* 0x000000ffff009224 */ /* 0x000fe200000e0611 */
[----:B------:R-:W-:Y:S01]  /*5ac0*/  @!UP0 USHF.L.U32 UR10, UR45, 0x6, URZ ;  /* 0x000000062d0a8899 */ /* 0x000fe200080006ff */
[----:B------:R-:W-:Y:S01]  /*5ad0*/  ISETP.NE.AND P0, PT, R14, 0x2, PT ;  /* 0x000000020e00780c */ /* 0x000fe20003f05270 */
[----:B------:R-:W-:Y:S02]  /*5ae0*/  @!UP0 USHF.L.U32 UR11, UR46, 0x7, URZ ;  /* 0x000000072e0b8899 */ /* 0x000fe400080006ff */
[----:B------:R-:W-:Y:S01]  /*5af0*/  @!P1 R2UR UR4, R0 ;  /* 0x00000000000492ca */ /* 0x000fe200000e0000 */
[----:B------:R-:W-:Y:S01]  /*5b00*/  @!UP0 UIADD3 UR8, UPT, UPT, UR17, 0x400, URZ ;  /* 0x0000040011088890 */ /* 0x000fe2000fffe0ff */
[----:B------:R-:W-:Y:S01]  /*5b10*/  SEL R0, RZ, 0x1, P0 ;  /* 0x00000001ff007807 */ /* 0x000fe20000000000 */
[----:B------:R-:W-:Y:S01]  /*5b20*/  @!UP0 UIADD3 UR9, UPT, UPT, UR17, 0x220, URZ ;  /* 0x0000022011098890 */ /* 0x000fe2000fffe0ff */
[----:B------:R-:W-:Y:S01]  /*5b30*/  SEL R14, R14, RZ, P0 ;  /* 0x000000ff0e0e7207 */ /* 0x000fe20000000000 */
[----:B------:R-:W-:Y:S01]  /*5b40*/  VOTEU.ALL UP0, P1 ;  /* 0x0000000000ff7886 */ /* 0x000fe20000800000 */
[----:B------:R-:W-:Y:S01]  /*5b50*/  LOP3.LUT R13, R13, R0, RZ, 0x3c, !PT ;  /* 0x000000000d0d7212 */ /* 0x000fe200078e3cff */
[----:B------:R-:W-:Y:S01]  /*5b60*/  IMAD.U32 R6, RZ, RZ, UR5 ;  /* 0x00000005ff067e24 */ /* 0x000fe2000f8e00ff */
[----:B------:R-:W-:Y:S02]  /*5b70*/  UIADD3 UR45, UPT, UPT, UR7, UR55, URZ ;  /* 0x00000037072d7290 */ /* 0x000fe4000fffe0ff */
[----:B------:R-:W-:Y:S03]  /*5b80*/  UIADD3 UR46, UPT, UPT, UR13, UR58, URZ ;  /* 0x0000003a0d2e7290 */ /* 0x000fe6000fffe0ff */
[----:B------:R-:W-:Y:S01]  /*5b90*/  IMAD.U32 R7, RZ, RZ, UR4 ;  /* 0x00000004ff077e24 */ /* 0x000fe2000f8e00ff */
[----:B------:R-:W-:Y:S04]  /*5ba0*/  @!P1 R2UR UR4, R6 ;  /* 0x00000000060492ca */ /* 0x000fe800000e0000 */
[----:B------:R-:W-:Y:S11]  /*5bb0*/  @!P1 R2UR UR5, R7 ;  /* 0x00000000070592ca */ /* 0x000ff600000e0000 */
[----:B------:R-:W-:Y:S02]  /*5bc0*/  @!UPT UIADD3 URZ, UPT, UPT, URZ, URZ, URZ ;  /* 0x000000fffffff290 */ /* 0x000fe4000fffe0ff */
[----:B------:R2:W-:Y:S01]  /*5bd0*/  @!UP0 UTMALDG.3D [UR8], [UR4], desc[UR18] ;  /* 0x00001208040085b4 */ /* 0x0005e20008011000 */
[----:B------:R2:W-:Y:S01]  /*5be0*/  @!P1 SYNCS.ARRIVE.TRANS64.RED.A0TR RZ, [UR17+0x220], R12 ;  /* 0x0002200cffff99a7 */ /* 0x0005e20008300411 */
[----:B------:R-:W-:Y:S01]  /*5bf0*/  SYNCS.ARRIVE.TRANS64.RED.A1T0 RZ, [UR27], RZ ;  /* 0x000000ffffff79a7 */ /* 0x000fe2000810041b */
[----:B------:R-:W-:Y:S05]  /*5c00*/  BRA.U UP1, `(.L_x_113) ;  /* 0xfffffff5018c7547 */ /* 0x000fea000b83ffff */
[----:B------:R-:W-:Y:S07]  /*5c10*/  MOV R0, UR17 ;  /* 0x0000001100007c02 */ /* 0x000fee0008000f00 */
.L_x_114:
[----:B-1----:R-:W-:-:S04]  /*5c20*/  SHF.L.U32 R2, R15, 0x1f, RZ ;  /* 0x0000001f0f027819 */ /* 0x002fc800000006ff */
[----:B------:R1:W3:Y:S03]  /*5c30*/  SYNCS.PHASECHK.TRANS64.TRYWAIT P0, [R0+URZ+0x228], R2 ;  /* 0x00022802000075a7 */ /* 0x0002e600080011ff */
[----:B---3--:R-:W-:Y:S05]  /*5c40*/  @!P0 NANOSLEEP.SYNCS 0x989680 ;  /* 0x009896800000895d */ /* 0x008fea0003900000 */
[----:B------:R-:W3:Y:S02]  /*5c50*/  @!P0 SYNCS.PHASECHK.TRANS64 P0, [R0+URZ+0x228], R2 ;  /* 0x00022802000085a7 */ /* 0x000ee400080010ff */
[----:B--23--:R-:W-:Y:S05]  /*5c60*/  @P0 EXIT ;  /* 0x000000000000094d */ /* 0x00cfea0003800000 */
[----:B------:R-:W-:Y:S05]  /*5c70*/  BRA `(.L_x_114) ;  /* 0xfffffffc00e87947 */ /* 0x000fea000383ffff */
.L_x_105:
[----:B------:R-:W-:-:S06]  /*5c80*/  UISETP.GE.AND UP0, UPT, UR22, 0x4, UPT ;  /* 0x000000041600788c */ /* 0x000fcc000bf06270 */
[----:B------:R-:W-:-:S13]  /*5c90*/  PLOP3.LUT P0, PT, PT, PT, UP0, 0x80, 0x8 ;  /* 0x000000000008781c */ /* 0x000fda0003f0f008 */
[----:B------:R-:W-:Y:S05]  /*5ca0*/  @!P0 EXIT ;  /* 0x000000000000894d */ /* 0x000fea0003800000 */
[----:B------:R-:W-:Y:S01]  /*5cb0*/  BAR.SYNC.DEFER_BLOCKING 0x6, 0xa0 ;  /* 0x0182800000007b1d */ /* 0x000fe20000010000 */
[C---:B------:R-:W-:Y:S02]  /*5cc0*/  IMAD.SHL.U32 R4, R131.reuse, 0x40, RZ ;  /* 0x0000004083047824 */ /* 0x040fe400078e00ff */
[----:B------:R-:W-:Y:S02]  /*5cd0*/  HFMA2 R68, -RZ, RZ, 0, 0 ;  /* 0x00000000ff447431 */ /* 0x000fe400000001ff */
[C---:B------:R-:W-:Y:S01]  /*5ce0*/  IMAD.SHL.U32 R140, R131.reuse, 0x8, RZ ;  /* 0x00000008838c7824 */ /* 0x040fe200078e00ff */
[----:B------:R-:W-:Y:S01]  /*5cf0*/  CS2R R144, SRZ ;  /* 0x0000000000907805 */ /* 0x000fe2000001ff00 */
[C---:B------:R-:W-:Y:S01]  /*5d00*/  IMAD.SHL.U32 R147, R131.reuse, 0x10, RZ ;  /* 0x0000001083937824 */ /* 0x040fe200078e00ff */
[----:B------:R-:W-:Y:S01]  /*5d10*/  UMOV UR44, 0x400 ;  /* 0x00000400002c7882 */ /* 0x000fe20000000000 */
[----:B------:R-:W-:Y:S01]  /*5d20*/  LOP3.LUT R5, R4, 0x180, RZ, 0xc0, !PT ;  /* 0x0000018004057812 */ /* 0x000fe200078ec0ff */
[----:B------:R-:W-:Y:S01]  /*5d30*/  ULEA UR44, UR61, UR44, 0x18 ;  /* 0x0000002c3d2c7291 */ /* 0x000fe2000f8ec0ff */
[----:B------:R-:W1:Y:S01]  /*5d40*/  LDC.64 R136, c[0x0][0x888] ;  /* 0x00022200ff887b82 */ /* 0x000e620000000a00 */
[----:B------:R-:W-:Y:S01]  /*5d50*/  IMAD.U32 R69, R131, 0x10000, RZ ;  /* 0x0001000083457824 */ /* 0x000fe200078e00ff */
[----:B------:R-:W-:Y:S01]  /*5d60*/  LOP3.LUT R140, R5, 0x30, R140, 0xf8, !PT ;  /* 0x00000030058c7812 */ /* 0x000fe200078ef88c */
[----:B------:R-:W-:Y:S01]  /*5d70*/  UIADD3 UR4, UPT, UPT, UR44, 0x2400, URZ ;  /* 0x000024002c047890 */ /* 0x000fe2000fffe0ff */
[----:B------:R-:W-:Y:S01]  /*5d80*/  LOP3.LUT R149, R147, 0x20, RZ, 0xc0, !PT ;  /* 0x0000002093957812 */ /* 0x000fe200078ec0ff */
[----:B------:R-:W-:Y:S01]  /*5d90*/  IMAD.MOV.U32 R146, RZ, RZ, RZ ;  /* 0x000000ffff927224 */ /* 0x000fe200078e00ff */
[----:B------:R-:W-:Y:S01]  /*5da0*/  LOP3.LUT R140, R140, 0x1e40, R4, 0xf8, !PT ;  /* 0x00001e408c8c7812 */ /* 0x000fe200078ef804 */
[----:B------:R-:W-:Y:S01]  /*5db0*/  IMAD.MOV.U32 R143, RZ, RZ, RZ ;  /* 0x000000ffff8f7224 */ /* 0x000fe200078e00ff */
[----:B------:R-:W2:Y:S01]  /*5dc0*/  LDC.64 R138, c[0x0][0x890] ;  /* 0x00022400ff8a7b82 */ /* 0x000ea20000000a00 */
[----:B------:R-:W-:Y:S01]  /*5dd0*/  LOP3.LUT R69, R69, 0x600000, RZ, 0xc0, !PT ;  /* 0x0060000045457812 */ /* 0x000fe200078ec0ff */
[----:B------:R-:W3:Y:S01]  /*5de0*/  LDCU UR53, c[0x0][0x370] ;  /* 0x00006e00ff3577ac */ /* 0x000ee20008000800 */
[----:B------:R-:W-:Y:S01]  /*5df0*/  VIADD R148, R140, UR44 ;  /* 0x0000002c8c947c36 */ /* 0x000fe20008000000 */
[----:B------:R-:W-:-:S02]  /*5e00*/  LOP3.LUT R147, R147, 0x40, RZ, 0xc0, !PT ;  /* 0x0000004093937812 */ /* 0x000fc400078ec0ff */
[----:B------:R-:W-:Y:S01]  /*5e10*/  MOV R150, UR4 ;  /* 0x0000000400967c02 */ /* 0x000fe20008000f00 */
[----:B------:R-:W4:Y:S01]  /*5e20*/  LDS R0, [UR44+0x2f0] ;  /* 0x0002f02cff007984 */ /* 0x000f220008000800 */
[----:B------:R-:W1:Y:S01]  /*5e30*/  LDC.64 R134, c[0x0][0x8b0] ;  /* 0x00022c00ff867b82 */ /* 0x000e620000000a00 */
[--C-:B------:R-:W-:Y:S01]  /*5e40*/  IADD3 R149, PT, PT, -R149, 0x400, R148.reuse ;  /* 0x0000040095957810 */ /* 0x100fe20007ffe194 */
[----:B------:R-:W1:Y:S01]  /*5e50*/  LDCU.64 UR62, c[0x0][0x348] ;  /* 0x00006900ff3e77ac */ /* 0x000e620008000a00 */
[----:B------:R-:W-:-:S03]  /*5e60*/  IADD3 R148, PT, PT, -R147, 0x400, R148 ;  /* 0x0000040093947810 */ /* 0x000fc60007ffe194 */
[----:B------:R-:W-:Y:S01]  /*5e70*/  IMAD.IADD R147, R149, 0x1, -R147 ;  /* 0x0000000195937824 */ /* 0x000fe200078e0a93 */
[----:B------:R-:W1:Y:S01]  /*5e80*/  LDCU UR41, c[0x0][0xb0c] ;  /* 0x00016180ff2977ac */ /* 0x000e620008000800 */
[----:B------:R-:W1:Y:S01]  /*5e90*/  LDC.64 R132, c[0x0][0x8a8] ;  /* 0x00022a00ff847b82 */ /* 0x000e620000000a00 */
[----:B------:R-:W1:Y:S01]  /*5ea0*/  LDCU UR39, c[0x0][0xb30] ;  /* 0x00016600ff2777ac */ /* 0x000e620008000800 */
[----:B------:R-:W1:Y:S01]  /*5eb0*/  LDCU.64 UR56, c[0x0][0x888] ;  /* 0x00011100ff3877ac */ /* 0x000e620008000a00 */
[----:B------:R-:W1:Y:S01]  /*5ec0*/  LDCU.64 UR42, c[0x0][0xb28] ;  /* 0x00016500ff2a77ac */ /* 0x000e620008000a00 */
[----:B------:R-:W1:Y:S01]  /*5ed0*/  LDCU.128 UR48, c[0x0][0xb10] ;  /* 0x00016200ff3077ac */ /* 0x000e620008000c00 */
[----:B------:R-:W1:Y:S01]  /*5ee0*/  LDCU UR52, c[0x0][0x374] ;  /* 0x00006e80ff3477ac */ /* 0x000e620008000800 */
[----:B------:R-:W-:Y:S01]  /*5ef0*/  UIADD3 UR59, UPT, UPT, UR44, 0x400, URZ ;  /* 0x000004002c3b7890 */ /* 0x000fe2000fffe0ff */
[----:B---34-:R-:W-:-:S11]  /*5f00*/  IMAD.IADD R69, R0, 0x1, R69 ;  /* 0x0000000100457824 */ /* 0x018fd600078e0245 */
.L_x_132:
[----:B------:R-:W-:Y:S02]  /*5f10*/  LEA R3, R143, UR44, 0x3 ;  /* 0x0000002c8f037c11 */ /* 0x000fe4000f8e18ff */
[----:B------:R-:W-:Y:S02]  /*5f20*/  SHF.L.U32 R0, R145, 0x1f, RZ ;  /* 0x0000001f91007819 */ /* 0x000fe400000006ff */
[----:B-1----:R-:W-:Y:S02]  /*5f30*/  LEA R4, R143, UR44, 0x4 ;  /* 0x0000002c8f047c11 */ /* 0x002fe4000f8e20ff */
[----:B------:R-:W3:Y:S02]  /*5f40*/  SYNCS.PHASECHK.TRANS64.TRYWAIT P0, [R3+URZ+0x240], R0 ;  /* 0x00024000030075a7 */ /* 0x000ee400080011ff */
[----:B--23--:R-:W-:Y:S05]  /*5f50*/  @!P0 BRA `(.L_x_115) ;  /* 0x0000003400888947 */ /* 0x00cfea0003800000 */
.L_x_224:
[----:B------:R-:W4:Y:S01]  /*5f60*/  LDS.128 R4, [R4+0x2d0] ;  /* 0x0002d00004047984 */ /* 0x000f220000000c00 */
[----:B------:R-:W-:Y:S01]  /*5f70*/  UISETP.GE.AND UP0, UPT, UR40, 0x1, UPT ;  /* 0x000000012800788c */ /* 0x000fe2000bf06270 */
[----:B------:R-:W-:Y:S01]  /*5f80*/  @!PT LDS RZ, [RZ] ;  /* 0x00000000fffff984 */ /* 0x000fe20000000800 */
[----:B------:R-:W-:Y:S01]  /*5f90*/  @!PT LDS RZ, [RZ] ;  /* 0x00000000fffff984 */ /* 0x000fe20000000800 */
[----:B------:R-:W-:Y:S01]  /*5fa0*/  @!PT LDS RZ, [RZ] ;  /* 0x00000000fffff984 */ /* 0x000fe20000000800 */
[----:B------:R-:W-:Y:S01]  /*5fb0*/  @!PT LDS RZ, [RZ] ;  /* 0x00000000fffff984 */ /* 0x000fe20000000800 */
[----:B------:R1:W-:Y:S06]  /*5fc0*/  MEMBAR.ALL.CTA ;  /* 0x0000000000007992 */ /* 0x0003ec0000008000 */
[----:B-1----:R-:W1:Y:S01]  /*5fd0*/  FENCE.VIEW.ASYNC.S ;  /* 0x00000000000073c6 */ /* 0x002e620000000000 */
[----:B----4-:R-:W-:Y:S11]  /*5fe0*/  LOP3.LUT P0, RZ, R6, 0x1, RZ, 0xc0, !PT ;  /* 0x0000000106ff7812 */ /* 0x010ff6000780c0ff */
[----:B------:R-:W-:Y:S02]  /*5ff0*/  @!UPT UIADD3 URZ, UPT, UPT, URZ, URZ, URZ ;  /* 0x000000fffffff290 */ /* 0x000fe4000fffe0ff */
[----:B-1----:R-:W-:Y:S01]  /*6000*/  VOTEU.ANY UP1, P0 ;  /* 0x0000000000ff7886 */ /* 0x002fe20000020100 */
[----:B------:R-:W-:Y:S01]  /*6010*/  PLOP3.LUT P0, PT, PT, PT, UP1, 0x80, 0x8 ;  /* 0x000000000008781c */ /* 0x000fe20003f0f018 */
[----:B------:R-:W-:Y:S11]  /*6020*/  UP2UR UR47, UPR, URZ, 0x2 ;  /* 0x00000002ff2f7883 */ /* 0x000ff60008000000 */
[----:B------:R-:W-:Y:S01]  /*6030*/  @!UPT UIADD3 URZ, UPT, UPT, URZ, URZ, URZ ;  /* 0x000000fffffff290 */ /* 0x000fe2000fffe0ff */
[----:B---3--:R-:W-:Y:S02]  /*6040*/  @P0 SHF.R.U32.HI R0, RZ, 0x10, R5 ;  /* 0x00000010ff000819 */ /* 0x008fe40000011605 */
        /* <DEDUP_REMOVED lines=12> */
[----:B------:R-:W3:Y:S01]  /*6110*/  LDCU UR12, c[0x0][0xb20] ;  /* 0x00016400ff0c77ac */ /* 0x000ee20008000800 */
[----:B------:R-:W-:Y:S02]  /*6120*/  UIMAD.WIDE.U32 UR4, UR52, UR51, URZ ;  /* 0x00000033340472a5 */ /* 0x000fe4000f8e00ff */
[----:B------:R-:W-:Y:S02]  /*6130*/  UIMAD.WIDE.U32 UR6, UR53, UR48, URZ ;  /* 0x00000030350672a5 */ /* 0x000fe4000f8e00ff */
[----:B------:R-:W-:Y:S02]  /*6140*/  UISETP.NE.AND UP0, UPT, UR50, 0x1, UPT ;  /* 0x000000013200788c */ /* 0x000fe4000bf05270 */
[----:B------:R-:W-:Y:S02]  /*6150*/  UIMAD.WIDE.U32 UR8, UR37, UR51, URZ ;  /* 0x00000033250872a5 */ /* 0x000fe4000f8e00ff */
[----:B------:R-:W-:Y:S02]  /*6160*/  UIMAD.WIDE.U32 UR10, UR38, UR48, URZ ;  /* 0x00000030260a72a5 */ /* 0x000fe4000f8e00ff */
[----:B------:R-:W-:Y:S02]  /*6170*/  UISETP.NE.AND UP1, UPT, UR41, 0x1, UPT ;  /* 0x000000012900788c */ /* 0x000fe4000bf25270 */
[----:B------:R-:W-:Y:S01]  /*6180*/  UISETP.NE.AND UP2, UPT, UR40, 0x1, UPT ;  /* 0x000000012800788c */ /* 0x000fe2000bf45270 */
[----:B------:R-:W-:Y:S02]  /*6190*/  UMOV UR4, UR5 ;  /* 0x0000000500047c82 */ /* 0x000fe40008000000 */
[----:B---3--:R-:W-:Y:S03]  /*61a0*/  USHF.R.U32.HI UR5, URZ, UR12, UR4 ;  /* 0x0000000cff057299 */ /* 0x008fe60008011604 */
[----:B------:R-:W-:Y:S02]  /*61b0*/  UMOV UR4, UR7 ;  /* 0x0000000700047c82 */ /* 0x000fe40008000000 */
[----:B------:R-:W-:Y:S02]  /*61c0*/  USHF.R.U32.HI UR7, URZ, UR49, UR4 ;  /* 0x00000031ff077299 */ /* 0x000fe40008011604 */
[----:B------:R-:W-:Y:S02]  /*61d0*/  USEL UR4, UR52, UR5, !UP0 ;  /* 0x0000000534047287 */ /* 0x000fe4000c000000 */
[----:B------:R-:W-:Y:S01]  /*61e0*/  USEL UR7, UR53, UR7, !UP1 ;  /* 0x0000000735077287 */ /* 0x000fe2000c800000 */
[----:B------:R-:W-:Y:S01]  /*61f0*/  UMOV UR5, UR9 ;  /* 0x0000000900057c82 */ /* 0x000fe20008000000 */
[----:B------:R-:W-:Y:S02]  /*6200*/  UIMAD.WIDE.U32 UR8, UR4, UR42, URZ ;  /* 0x0000002a040872a5 */ /* 0x000fe4000f8e00ff */
[----:B------:R-:W-:Y:S03]  /*6210*/  USHF.R.U32.HI UR6, URZ, UR12, UR5 ;  /* 0x0000000cff067299 */ /* 0x000fe60008011605 */
[----:B------:R-:W-:Y:S01]  /*6220*/  UMOV UR5, UR11 ;  /* 0x0000000b00057c82 */ /* 0x000fe20008000000 */
[----:B------:R-:W-:Y:S02]  /*6230*/  UIMAD.WIDE.U32 UR10, UR7, UR42, URZ ;  /* 0x0000002a070a72a5 */ /* 0x000fe4000f8e00ff */
[----:B------:R-:W-:Y:S02]  /*6240*/  USHF.R.U32.HI UR12, URZ, UR49, UR5 ;  /* 0x00000031ff0c7299 */ /* 0x000fe40008011605 */
[----:B------:R-:W-:Y:S01]  /*6250*/  USEL UR6, UR37, UR6, !UP0 ;  /* 0x0000000625067287 */ /* 0x000fe2000c000000 */
[----:B------:R-:W-:Y:S02]  /*6260*/  UMOV UR5, UR9 ;  /* 0x0000000900057c82 */ /* 0x000fe40008000000 */
[----:B------:R-:W-:Y:S01]  /*6270*/  UMOV UR10, UR11 ;  /* 0x0000000b000a7c82 */ /* 0x000fe20008000000 */
[----:B------:R-:W-:Y:S02]  /*6280*/  @UP2 USHF.R.U32.HI UR4, URZ, UR43, UR5 ;  /* 0x0000002bff042299 */ /* 0x000fe40008011605 */
[----:B------:R-:W-:Y:S02]  /*6290*/  @UP2 USHF.R.U32.HI UR7, URZ, UR43, UR10 ;  /* 0x0000002bff072299 */ /* 0x000fe4000801160a */
[----:B------:R-:W-:Y:S02]  /*62a0*/  UIMAD UR4, UR40, UR4, URZ ;  /* 0x00000004280472a4 */ /* 0x000fe4000f8e02ff */
[----:B------:R-:W-:Y:S02]  /*62b0*/  UIMAD.WIDE.U32 UR10, UR6, UR42, URZ ;  /* 0x0000002a060a72a5 */ /* 0x000fe4000f8e00ff */
[----:B------:R-:W-:Y:S02]  /*62c0*/  USEL UR5, UR38, UR12, !UP1 ;  /* 0x0000000c26057287 */ /* 0x000fe4000c800000 */
[----:B------:R-:W-:Y:S02]  /*62d0*/  UIMAD UR8, UR40, UR7, URZ ;  /* 0x00000007280872a4 */ /* 0x000fe4000f8e02ff */
[----:B------:R-:W-:Y:S03]  /*62e0*/  UISETP.GE.AND UP0, UPT, UR6, UR4, UPT ;  /* 0x000000040600728c */ /* 0x000fe6000bf06270 */
[----:B------:R-:W-:Y:S01]  /*62f0*/  UMOV UR4, UR11 ;  /* 0x0000000b00047c82 */ /* 0x000fe20008000000 */
[----:B------:R-:W-:Y:S02]  /*6300*/  UISETP.GE.OR UP0, UPT, UR5, UR8, UP0 ;  /* 0x000000080500728c */ /* 0x000fe40008706670 */
[----:B------:R-:W-:Y:S02]  /*6310*/  USHF.R.U32.HI UR4, URZ, UR43, UR4 ;  /* 0x0000002bff047299 */ /* 0x000fe40008011604 */
[----:B------:R-:W-:Y:S02]  /*6320*/  UIMAD.WIDE.U32 UR8, UR5, UR42, URZ ;  /* 0x0000002a050872a5 */ /* 0x000fe4000f8e00ff */
[----:B------:R-:W-:Y:S02]  /*6330*/  USEL UR11, UR6, UR4, !UP2 ;  /* 0x00000004060b7287 */ /* 0x000fe4000d000000 */
[----:B------:R-:W-:Y:S02]  /*6340*/  UIADD3 UR8, UPT, UPT, -UR5, URZ, URZ ;  /* 0x000000ff05087290 */ /* 0x000fe4000fffe1ff */
[----:B------:R-:W-:Y:S01]  /*6350*/  UIADD3 UR10, UPT, UPT, -UR11, URZ, URZ ;  /* 0x000000ff0b0a7290 */ /* 0x000fe2000fffe1ff */
[----:B------:R-:W-:Y:S01]  /*6360*/  @!UP0 UMOV UR4, UR9 ;  /* 0x0000000900048c82 */ /* 0x000fe20008000000 */
[----:B------:R-:W-:Y:S02]  /*6370*/  UIADD3 UR9, UPT, UPT, -UR6, URZ, URZ ;  /* 0x000000ff06097290 */ /* 0x000fe4000fffe1ff */
[----:B------:R-:W-:Y:S02]  /*6380*/  @!UP0 USHF.R.U32.HI UR4, URZ, UR43, UR4 ;  /* 0x0000002bff048299 */ /* 0x000fe40008011604 */
[----:B------:R-:W-:Y:S02]  /*6390*/  UIMAD UR10, UR40, UR10, UR6 ;  /* 0x0000000a280a72a4 */ /* 0x000fe4000f8e0206 */
[----:B------:R-:W-:Y:S04]  /*63a0*/  @!UP0 USEL UR4, UR5, UR4, !UP2 ;  /* 0x0000000405048287 */ /* 0x000fe8000d000000 */
[----:B------:R-:W-:Y:S02]  /*63b0*/  @!UP0 UIMAD UR10, UR7, UR10, UR4 ;  /* 0x0000000a070a82a4 */ /* 0x000fe4000f8e0204 */
[----:B------:R-:W-:Y:S02]  /*63c0*/  @!UP0 UIADD3 UR11, UPT, UPT, UR11, -UR4, URZ ;  /* 0x800000040b0b8290 */ /* 0x000fe4000fffe0ff */
[----:B------:R-:W-:Y:S02]  /*63d0*/  UIMAD UR7, UR41, UR8, UR38 ;  /* 0x00000008290772a4 */ /* 0x000fe4000f8e0226 */
[----:B------:R-:W-:Y:S02]  /*63e0*/  @!UP0 UIMAD UR6, UR11, UR40, UR5 ;  /* 0x000000280b0682a4 */ /* 0x000fe4000f8e0205 */
[----:B------:R-:W-:Y:S01]  /*63f0*/  UIMAD UR4, UR50, UR9, UR37 ;  /* 0x00000009320472a4 */ /* 0x000fe2000f8e0225 */
[----:B------:R-:W-:Y:S02]  /*6400*/  @!UP0 UMOV UR5, UR10 ;  /* 0x0000000a00058c82 */ /* 0x000fe40008000000 */
[----:B------:R-:W-:Y:S02]  /*6410*/  UIMAD UR38, UR5, UR41, UR7 ;  /* 0x00000029052672a4 */ /* 0x000fe4000f8e0207 */
[----:B------:R-:W-:Y:S11]  /*6420*/  UIMAD UR37, UR6, UR50, UR4 ;  /* 0x00000032062572a4 */ /* 0x000ff6000f8e0204 */
[----:B------:R-:W-:Y:S01]  /*6430*/  @!UPT UIADD3 URZ, UPT, UPT, URZ, URZ, URZ ;  /* 0x000000fffffff290 */ /* 0x000fe2000fffe0ff */
.L_x_116:
[----:B------:R-:W-:Y:S01]  /*6440*/  UISETP.NE.AND UP0, UPT, UR39, 0x1, UPT ;  /* 0x000000012700788c */ /* 0x000fe2000bf05270 */
[----:B------:R-:W-:Y:S10]  /*6450*/  IADD3 R143, PT, PT, R143, 0x1, RZ ;  /* 0x000000018f8f7810 */ /* 0x000ff40007ffe0ff */
[----:B------:R-:W3:Y:S01]  /*6460*/  @!UP0 LDCU.128 UR12, c[0x0][0xb10] ;  /* 0x00016200ff0c87ac */ /* 0x000ee20008000c00 */
[----:B------:R-:W4:Y:S01]  /*6470*/  @!UP0 LDCU UR5, c[0x0][0xb0c] ;  /* 0x00016180ff0587ac */ /* 0x000f220008000800 */
[----:B------:R-:W2:Y:S01]  /*6480*/  @!UP0 LDCU UR10, c[0x0][0xb20] ;  /* 0x00016400ff0a87ac */ /* 0x000ea20008000800 */
[----:B---3--:R-:W-:Y:S02]  /*6490*/  UIMAD.WIDE.U32 UR8, UR38, UR12, URZ ;  /* 0x0000000c260872a5 */ /* 0x008fe4000f8e00ff */
[----:B------:R-:W-:Y:S02]  /*64a0*/  UIMAD.WIDE.U32 UR6, UR37, UR15, URZ ;  /* 0x0000000f250672a5 */ /* 0x000fe4000f8e00ff */
[----:B------:R-:W-:Y:S03]  /*64b0*/  @!UP0 UISETP.NE.AND UP1, UPT, UR14, 0x1, UPT ;  /* 0x000000010e00888c */ /* 0x000fe6000bf25270 */
[----:B------:R-:W-:Y:S01]  /*64c0*/  @!UP0 UMOV UR4, UR9 ;  /* 0x0000000900048c82 */ /* 0x000fe20008000000 */
[----:B----4-:R-:W-:Y:S02]  /*64d0*/  @!UP0 UISETP.NE.AND UP2, UPT, UR5, 0x1, UPT ;  /* 0x000000010500888c */ /* 0x010fe4000bf45270 */
[----:B------:R-:W-:Y:S01]  /*64e0*/  @!UP0 USHF.R.U32.HI UR4, URZ, UR13, UR4 ;  /* 0x0000000dff048299 */ /* 0x000fe20008011604 */
[----:B------:R-:W-:Y:S02]  /*64f0*/  @!UP0 UMOV UR6, UR7 ;  /* 0x0000000700068c82 */ /* 0x000fe40008000000 */
[----:B--2---:R-:W-:Y:S02]  /*6500*/  @!UP0 USHF.R.U32.HI UR6, URZ, UR10, UR6 ;  /* 0x0000000aff068299 */ /* 0x004fe40008011606 */
[----:B------:R-:W-:Y:S02]  /*6510*/  @!UP0 USEL UR7, UR38, UR4, !UP2 ;  /* 0x0000000426078287 */ /* 0x000fe4000d000000 */
[----:B------:R-:W-:Y:S04]  /*6520*/  @!UP0 USEL UR6, UR37, UR6, !UP1 ;  /* 0x0000000625068287 */ /* 0x000fe8000c800000 */
[----:B------:R-:W-:Y:S02]  /*6530*/  @!UP0 UIADD3 UR4, UPT, UPT, -UR7, UR6, URZ ;  /* 0x0000000607048290 */ /* 0x000fe4000fffe1ff */
[----:B------:R-:W-:Y:S02]  /*6540*/  @!UP0 UIADD3 UR6, UPT, UPT, UR7, -UR6, URZ ;  /* 0x8000000607068290 */ /* 0x000fe4000fffe0ff */
[----:B------:R-:W-:Y:S02]  /*6550*/  @!UP0 UIMAD UR38, UR4, UR5, UR38 ;  /* 0x00000005042682a4 */ /* 0x000fe4000f8e0226 */
[----:B------:R-:W-:Y:S02]  /*6560*/  @!UP0 UIMAD UR37, UR6, UR14, UR37 ;  /* 0x0000000e062582a4 */ /* 0x000fe4000f8e0225 */
[----:B------:R-:W-:Y:S09]  /*6570*/  ULOP3.LUT UP0, URZ, UR59, 0x1b0, URZ, 0xc0, !UPT ;  /* 0x000001b03bff7892 */ /* 0x000ff2000f80c0ff */
[----:B------:R-:W-:Y:S05]  /*6580*/  BRA.U !UP0, `(.L_x_117) ;  /* 0x0000000108407547 */ /* 0x000fea000b800000 */
[----:B------:R-:W2:Y:S01]  /*6590*/  LDCU.64 UR8, c[0x4][0x80] ;  /* 0x01001000ff0877ac */ /* 0x000ea20008000a00 */
[----:B------:R-:W-:Y:S01]  /*65a0*/  MOV R3, 0x0 ;  /* 0x0000000000037802 */ /* 0x000fe20000000f00 */
[----:B------:R-:W-:Y:S02]  /*65b0*/  HFMA2 R12, -RZ, RZ, 0, 5.9604644775390625e-08 ;  /* 0x00000001ff0c7431 */ /* 0x000fe400000001ff */
[----:B------:R-:W-:Y:S02]  /*65c0*/  IMAD.MOV.U32 R8, RZ, RZ, 0x70 ;  /* 0x00000070ff087424 */ /* 0x000fe400078e00ff */
[----:B------:R-:W-:Y:S01]  /*65d0*/  IMAD.MOV.U32 R13, RZ, RZ, RZ ;  /* 0x000000ffff0d7224 */ /* 0x000fe200078e00ff */
[----:B------:R-:W3:Y:S01]  /*65e0*/  LDCU.64 UR6, c[0x4][0x88] ;  /* 0x01001100ff0677ac */ /* 0x000ee20008000a00 */
[----:B------:R-:W4:Y:S01]  /*65f0*/  LDC.64 R2, c[0x4][R3] ;  /* 0x0100000003027b82 */ /* 0x000f220000000a00 */
[----:B------:R-:W1:Y:S01]  /*6600*/  LDCU.64 UR4, c[0x4][0x8] ;  /* 0x01000100ff0477ac */ /* 0x000e620008000a00 */
[----:B--2---:R-:W-:Y:S01]  /*6610*/  MOV R5, UR9 ;  /* 0x0000000900057c02 */ /* 0x004fe20008000f00 */
[----:B------:R-:W-:Y:S01]  /*6620*/  IMAD.U32 R4, RZ, RZ, UR8 ;  /* 0x00000008ff047e24 */ /* 0x000fe2000f8e00ff */
[----:B---3--:R-:W-:Y:S01]  /*6630*/  MOV R7, UR7 ;  /* 0x0000000700077c02 */ /* 0x008fe20008000f00 */
[----:B------:R-:W-:Y:S01]  /*6640*/  IMAD.U32 R6, RZ, RZ, UR6 ;  /* 0x00000006ff067e24 */ /* 0x000fe2000f8e00ff */
[----:B-1----:R-:W-:Y:S01]  /*6650*/  MOV R11, UR5 ;  /* 0x00000005000b7c02 */ /* 0x002fe20008000f00 */
[----:B------:R-:W-:Y:S02]  /*6660*/  IMAD.U32 R10, RZ, RZ, UR4 ;  /* 0x00000004ff0a7e24 */ /* 0x000fe4000f8e00ff */
[----:B------:R-:W-:Y:S07]  /*6670*/  LEPC R20, `(.L_x_117) ;  /* 0x000000001014794e */ /* 0x000fee0000000000 */
[----:B----45:R-:W-:Y:S05]  /*6680*/  CALL.ABS.NOINC R2 ;  /* 0x0000000002007343 */ /* 0x030fea0003c00000 */
.L_x_117:
[----:B------:R-:W-:Y:S01]  /*6690*/  LOP3.LUT P0, RZ, R150, 0x1b0, RZ, 0xc0, !PT ;  /* 0x000001b096ff7812 */ /* 0x000fe2000780c0ff */
[----:B------:R-:W-:Y:S11]  /*66a0*/  BSSY.RECONVERGENT B6, `(.L_x_118) ;  /* 0x0000013000067945 */ /* 0x000ff60003800200 */
[----:B------:R-:W-:Y:S01]  /*66b0*/  @!UPT UIADD3 URZ, UPT, UPT, URZ, URZ, URZ ;  /* 0x000000fffffff290 */ /* 0x000fe2000fffe0ff */
[----:B------:R-:W-:Y:S05]  /*66c0*/  @!P0 BRA `(.L_x_119) ;  /* 0x0000000000408947 */ /* 0x000fea0003800000 */
        /* <DEDUP_REMOVED lines=16> */
.L_x_119:
[----:B------:R-:W-:Y:S05]  /*67d0*/  BSYNC.RECONVERGENT B6 ;  /* 0x0000000000067941 */ /* 0x000fea0003800200 */
.L_x_118:
[----:B------:R-:W-:Y:S01]  /*67e0*/  ISETP.NE.U32.AND P3, PT, R138, RZ, PT ;  /* 0x000000ff8a00720c */ /* 0x000fe20003f65070 */
[----:B------:R-:W-:Y:S01]  /*67f0*/  UISETP.NE.AND UP1, UPT, UR60, URZ, UPT ;  /* 0x000000ff3c00728c */ /* 0x000fe2000bf25270 */
[----:B------:R-:W-:Y:S02]  /*6800*/  ISETP.NE.U32.AND P4, PT, R134, RZ, PT ;  /* 0x000000ff8600720c */ /* 0x000fe40003f85070 */
[----:B------:R-:W-:Y:S02]  /*6810*/  ISETP.NE.AND.EX P3, PT, R139, RZ, PT, P3 ;  /* 0x000000ff8b00720c */ /* 0x000fe40003f65330 */
[----:B------:R-:W-:Y:S02]  /*6820*/  PLOP3.LUT P1, PT, PT, PT, PT, 0x8, 0x80 ;  /* 0x000000000080781c */ /* 0x000fe40003f2e170 */
[----:B------:R-:W-:Y:S02]  /*6830*/  PLOP3.LUT P0, PT, PT, PT, UP1, 0x80, 0x8 ;  /* 0x000000000008781c */ /* 0x000fe40003f0f018 */
[----:B------:R-:W-:Y:S02]  /*6840*/  ISETP.NE.AND.EX P4, PT, R135, RZ, PT, P4 ;  /* 0x000000ff8700720c */ /* 0x000fe40003f85340 */
[----:B------:R-:W2:Y:S09]  /*6850*/  @UP1 LDCU.64 UR4, c[0x0][0x888] ;  /* 0x00011100ff0417ac */ /* 0x000eb20008000a00 */
[----:B------:R-:W-:Y:S01]  /*6860*/  @P0 PLOP3.LUT P1, PT, P3, PT, PT, 0x80, 0x8 ;  /* 0x000000000008081c */ /* 0x000fe20001f2f070 */
[----:B--2---:R-:W-:Y:S04]  /*6870*/  @UP1 UISETP.NE.U32.AND UP0, UPT, UR4, URZ, UPT ;  /* 0x000000ff0400128c */ /* 0x004fe8000bf05070 */
[----:B------:R-:W-:Y:S04]  /*6880*/  @UP1 UISETP.NE.AND.EX UP0, UPT, UR5, URZ, UPT, UP0 ;  /* 0x000000ff0500128c */ /* 0x000fe8000bf05300 */
[----:B------:R-:W-:Y:S01]  /*6890*/  @UP1 USEL UR4, URZ, 0xffffffff, UP0 ;  /* 0xffffffffff041887 */ /* 0x000fe20008000000 */
[----:B------:R-:W-:Y:S11]  /*68a0*/  @!P3 BRA `(.L_x_120) ;  /* 0x000000000030b947 */ /* 0x000ff60003800000 */
        /* <DEDUP_REMOVED lines=12> */
.L_x_120:
[----:B------:R-:W-:Y:S05]  /*6970*/  @!P4 BRA `(.L_x_121) ;  /* 0x000000000024c947 */ /* 0x000fea0003800000 */
[----:B------:R-:W-:Y:S01]  /*6980*/  ISETP.NE.U32.AND P2, PT, R132, RZ, PT ;  /* 0x000000ff8400720c */ /* 0x000fe20003f45070 */
[----:B------:R-:W2:Y:S03]  /*6990*/  LDCU.64 UR6, c[0x0][0x358] ;  /* 0x00006b00ff0677ac */ /* 0x000ea60008000a00 */
[----:B------:R-:W-:Y:S11]  /*69a0*/  ISETP.NE.AND.EX P2, PT, R133, RZ, PT, P2 ;  /* 0x000000ff8500720c */ /* 0x000ff60003f45320 */
[----:B------:R-:W-:Y:S02]  /*69b0*/  @!UPT UIADD3 URZ, UPT, UPT, URZ, URZ, URZ ;  /* 0x000000fffffff290 */ /* 0x000fe4000fffe0ff */
[----:B------:R-:W4:Y:S01]  /*69c0*/  @P2 LDC.64 R2, c[0x0][0x8a8] ;  /* 0x00022a00ff022b82 */ /* 0x000f220000000a00 */
[----:B-1----:R-:W-:Y:S04]  /*69d0*/  @P2 IMAD R0, R134, UR36, RZ ;  /* 0x0000002486002c24 */ /* 0x002fe8000f8e02ff */
[----:B----4-:R-:W-:Y:S05]  /*69e0*/  @P2 IMAD.WIDE R2, R0, 0x4, R2 ;  /* 0x0000000400022825 */ /* 0x010fea00078e0202 */
[----:B--2--5:R2:W5:Y:S02]  /*69f0*/  @P2 LDG.E R70, desc[UR6][R2.64] ;  /* 0x0000000602462981 */ /* 0x024564000c1e1900 */
[----:B--2---:R-:W4:Y:S02]  /*6a00*/  @!P2 LDC R70, c[0x0][0x8a0] ;  /* 0x00022800ff46ab82 */ /* 0x004f240000000800 */
.L_x_121:
[----:B---3-5:R-:W-:Y:S01]  /*6a10*/  @P0 FSETP.NEU.AND P4, PT, R71, RZ, PT ;  /* 0x000000ff4700020b */ /* 0x028fe20003f8d000 */
[----:B-1----:R-:W-:Y:S01]  /*6a20*/  IMAD.U32 R0, RZ, RZ, UR4 ;  /* 0x00000004ff007e24 */ /* 0x002fe2000f8e00ff */
[----:B------:R-:W-:Y:S01]  /*6a30*/  @P0 LOP3.LUT P2, RZ, R141, 0xff, RZ, 0xc0, !PT ;  /* 0x000000ff8dff0812 */ /* 0x000fe2000784c0ff */
[----:B------:R-:W-:Y:S01]  /*6a40*/  BSSY B1, `(.L_x_122) ;  /* 0x000003d000017945 */ /* 0x000fe20003800000 */
[----:B------:R-:W-:Y:S02]  /*6a50*/  @P0 SEL R2, RZ, 0xffffffff, P4 ;  /* 0xffffffffff020807 */ /* 0x000fe40002000000 */
[----:B------:R-:W-:Y:S02]  /*6a60*/  CS2R R18, SRZ ;  /* 0x0000000000127805 */ /* 0x000fe4000001ff00 */
[----:B------:R-:W-:Y:S02]  /*6a70*/  LEA R22, R68, UR44, 0x3 ;  /* 0x0000002c44167c11 */ /* 0x000fe4000f8e18ff */
[----:B------:R-:W-:Y:S02]  /*6a80*/  CS2R R16, SRZ ;  /* 0x0000000000107805 */ /* 0x000fe4000001ff00 */
[----:B------:R-:W-:Y:S02]  /*6a90*/  @P1 SEL R2, R0, R2, !P2 ;  /* 0x0000000200021207 */ /* 0x000fe40005000000 */
[----:B------:R-:W-:Y:S02]  /*6aa0*/  CS2R R26, SRZ ;  /* 0x00000000001a7805 */ /* 0x000fe4000001ff00 */
[----:B------:R-:W-:Y:S02]  /*6ab0*/  SHF.L.U32 R4, R146, 0x1f, RZ ;  /* 0x0000001f92047819 */ /* 0x000fe400000006ff */
[----:B------:R-:W-:Y:S02]  /*6ac0*/  CS2R R24, SRZ ;  /* 0x0000000000187805 */ /* 0x000fe4000001ff00 */
[----:B------:R-:W-:Y:S02]  /*6ad0*/  @P0 LOP3.LUT R2, R2, 0x1, RZ, 0xc0, !PT ;  /* 0x0000000102020812 */ /* 0x000fe400078ec0ff */
[----:B------:R-:W-:Y:S02]  /*6ae0*/  CS2R R30, SRZ ;  /* 0x00000000001e7805 */ /* 0x000fe4000001ff00 */
[----:B------:R-:W-:Y:S02]  /*6af0*/  PLOP3.LUT P5, PT, PT, PT, PT, 0x8, 0x80 ;  /* 0x000000000080781c */ /* 0x000fe40003fae170 */
[----:B------:R-:W-:Y:S02]  /*6b00*/  CS2R R28, SRZ ;  /* 0x00000000001c7805 */ /* 0x000fe4000001ff00 */
[----:B------:R-:W-:Y:S01]  /*6b10*/  ISETP.NE.U32.OR P1, PT, R2, 0x1, !P0 ;  /* 0x000000010200780c */ /* 0x000fe20004725470 */
[----:B------:R-:W-:Y:S01]  /*6b20*/  IMAD R2, R68, 0x40, R69 ;  /* 0x0000004044027824 */ /* 0x000fe200078e0245 */
[----:B------:R-:W-:Y:S02]  /*6b30*/  CS2R R34, SRZ ;  /* 0x0000000000227805 */ /* 0x000fe4000001ff00 */
[----:B------:R-:W-:Y:S09]  /*6b40*/  CS2R R32, SRZ ;  /* 0x0000000000207805 */ /* 0x000ff2000001ff00 */
[----:B------:R-:W-:Y:S04]  /*6b50*/  @P1 SHF.L.U32 R0, R144, 0x1f, RZ ;  /* 0x0000001f90001819 */ /* 0x000fe800000006ff */
[----:B------:R-:W1:Y:S01]  /*6b60*/  @P1 SYNCS.PHASECHK.TRANS64.TRYWAIT P0, [UR44+0x220], R0 ;  /* 0x00022000ff0015a7 */ /* 0x000e62000800112c */
[----:B------:R2:W3:Y:S01]  /*6b70*/  SYNCS.PHASECHK.TRANS64.TRYWAIT P4, [R22+URZ+0x260], R4 ;  /* 0x00026004160075a7 */ /* 0x0004e200080811ff */
[----:B-1----:R-:W-:Y:S01]  /*6b80*/  @P1 PLOP3.LUT P5, PT, P0, PT, PT, 0x8, 0x80 ;  /* 0x000000000080181c */ /* 0x002fe200007ae170 */
[----:B------:R-:W-:Y:S01]  /*6b90*/  @!UPT UIADD3 URZ, UPT, UPT, URZ, URZ, URZ ;  /* 0x000000fffffff290 */ /* 0x000fe2000fffe0ff */
[----:B--23--:R-:W-:Y:S11]  /*6ba0*/  @!P1 BRA `(.L_x_123) ;  /* 0x0000000000989947 */ /* 0x00cff60003800000 */
[----:B------:R-:W-:Y:S01]  /*6bb0*/  ISETP.NE.U32.AND P0, PT, RZ, UR56, PT ;  /* 0x00000038ff007c0c */ /* 0x000fe2000bf05070 */
[----:B------:R-:W-:Y:S01]  /*6bc0*/  BSSY B0, `(.L_x_124) ;  /* 0x0000016000007945 */ /* 0x000fe20003800000 */
[----:B------:R-:W-:Y:S02]  /*6bd0*/  FSETP.NEU.AND P2, PT, R71, RZ, PT ;  /* 0x000000ff4700720b */ /* 0x000fe40003f4d000 */
[----:B------:R-:W-:Y:S02]  /*6be0*/  CS2R R34, SRZ ;  /* 0x0000000000227805 */ /* 0x000fe4000001ff00 */
[----:B------:R-:W-:Y:S02]  /*6bf0*/  ISETP.NE.AND.EX P0, PT, RZ, UR57, PT, P0 ;  /* 0x00000039ff007c0c */ /* 0x000fe4000bf05300 */
[----:B------:R-:W-:Y:S02]  /*6c00*/  CS2R R32, SRZ ;  /* 0x0000000000207805 */ /* 0x000fe4000001ff00 */
[----:B------:R-:W-:Y:S02]  /*6c10*/  LOP3.LUT P1, RZ, R141, 0xff, RZ, 0xc0, !PT ;  /* 0x000000ff8dff7812 */ /* 0x000fe4000782c0ff */
[----:B------:R-:W-:Y:S02]  /*6c20*/  CS2R R30, SRZ ;  /* 0x00000000001e7805 */ /* 0x000fe4000001ff00 */
[----:B------:R-:W-:Y:S02]  /*6c30*/  SEL R0, RZ, 0xffffffff, P2 ;  /* 0xffffffffff007807 */ /* 0x000fe40001000000 */
[----:B------:R-:W-:Y:S02]  /*6c40*/  CS2R R28, SRZ ;  /* 0x00000000001c7805 */ /* 0x000fe4000001ff00 */
[----:B------:R-:W-:Y:S02]  /*6c50*/  SEL R3, RZ, 0xffffffff, P0 ;  /* 0xffffffffff037807 */ /* 0x000fe40000000000 */
[----:B------:R-:W-:Y:S02]  /*6c60*/  CS2R R26, SRZ ;  /* 0x00000000001a7805 */ /* 0x000fe4000001ff00 */
[----:B------:R-:W-:Y:S02]  /*6c70*/  CS2R R24, SRZ ;  /* 0x0000000000187805 */ /* 0x000fe4000001ff00 */
[----:B------:R-:W-:Y:S02]  /*6c80*/  CS2R R18, SRZ ;  /* 0x0000000000127805 */ /* 0x000fe4000001ff00 */
[----:B------:R-:W-:Y:S02]  /*6c90*/  @P3 SEL R0, R3, R0, !P1 ;  /* 0x0000000003003207 */ /* 0x000fe40004800000 */
[----:B------:R-:W-:Y:S02]  /*6ca0*/  CS2R R16, SRZ ;  /* 0x0000000000107805 */ /* 0x000fe4000001ff00 */
[----:B------:R-:W-:Y:S04]  /*6cb0*/  LOP3.LUT R0, R0, 0x1, RZ, 0xc0, !PT ;  /* 0x0000000100007812 */ /* 0x000fe800078ec0ff */
[----:B------:R-:W-:Y:S01]  /*6cc0*/  ISETP.NE.U32.AND P0, PT, R0, 0x1, PT ;  /* 0x000000010000780c */ /* 0x000fe20003f05070 */
[----:B------:R-:W-:Y:S01]  /*6cd0*/  @!UPT UIADD3 URZ, UPT, UPT, URZ, URZ, URZ ;  /* 0x000000fffffff290 */ /* 0x000fe2000fffe0ff */
[----:B------:R-:W-:Y:S11]  /*6ce0*/  @!P5 BRA `(.L_x_125) ;  /* 0x00000000000cd947 */ /* 0x000ff60003800000 */
[----:B------:R-:W-:Y:S04]  /*6cf0*/  SHF.L.U32 R3, R144, 0x1f, RZ ;  /* 0x0000001f90037819 */ /* 0x000fe800000006ff */
[----:B------:R-:W1:Y:S02]  /*6d00*/  SYNCS.PHASECHK.TRANS64.TRYWAIT P1, [UR44+0x220], R3 ;  /* 0x00022003ff0075a7 */ /* 0x000e64000802112c */
[----:B-1----:R-:W-:Y:S05]  /*6d10*/  @!P1 BRA `(.L_x_126) ;  /* 0x00000028002c9947 */ /* 0x002fea0003800000 */
.L_x_125:
[----:B------:R-:W-:Y:S05]  /*6d20*/  BSYNC B0 ;  /* 0x0000000000007941 */ /* 0x000fea0003800000 */
.L_x_124:
[----:B------:R2:W3:Y:S01]  /*6d30*/  @P0 LDS.128 R32, [R140+UR44+0x400] ;  /* 0x0004002c8c200984 */ /* 0x0004e20008000c00 */
[----:B------:R-:W-:Y:S01]  /*6d40*/  UIADD3 UR4, UPT, UPT, UR44, 0x228, URZ ;  /* 0x000002282c047890 */ /* 0x000fe2000fffe0ff */
[----:B------:R-:W-:Y:S02]  /*6d50*/  LOP3.LUT R144, R144, 0x1, RZ, 0x3c, !PT ;  /* 0x0000000190907812 */ /* 0x000fe400078e3cff */
[----:B------:R2:W1:Y:S01]  /*6d60*/  @P0 LDS.128 R28, [R149+0x10] ;  /* 0x00001000951c0984 */ /* 0x0004620000000c00 */
[----:B------:R-:W-:Y:S03]  /*6d70*/  UPRMT UR4, UR61, 0x654, UR4 ;  /* 0x000006543d047896 */ /* 0x000fe60008000004 */
[----:B------:R2:W1:Y:S04]  /*6d80*/  @P0 LDS.128 R24, [R148+0x20] ;  /* 0x0000200094180984 */ /* 0x0004680000000c00 */
[----:B------:R2:W1:Y:S01]  /*6d90*/  @P0 LDS.128 R16, [R147+0x30] ;  /* 0x0000300093100984 */ /* 0x0004620000000c00 */
[----:B------:R-:W-:Y:S01]  /*6da0*/  @!PT LDS RZ, [RZ] ;  /* 0x00000000fffff984 */ /* 0x000fe20000000800 */
[----:B------:R-:W-:Y:S01]  /*6db0*/  @!PT LDS RZ, [RZ] ;  /* 0x00000000fffff984 */ /* 0x000fe20000000800 */
[----:B------:R-:W-:Y:S01]  /*6dc0*/  @!PT LDS RZ, [RZ] ;  /* 0x00000000fffff984 */ /* 0x000fe20000000800 */
[----:B------:R-:W-:Y:S01]  /*6dd0*/  @!PT LDS RZ, [RZ] ;  /* 0x00000000fffff984 */ /* 0x000fe20000000800 */
[----:B------:R5:W-:Y:S06]  /*6de0*/  MEMBAR.ALL.CTA ;  /* 0x0000000000007992 */ /* 0x000bec0000008000 */
[----:B-----5:R-:W5:Y:S02]  /*6df0*/  FENCE.VIEW.ASYNC.S ;  /* 0x00000000000073c6 */ /* 0x020f640000000000 */
[----:B-----5:R-:W-:Y:S01]  /*6e00*/  SYNCS.ARRIVE.TRANS64.RED.A1T0 RZ, [UR4], RZ ;  /* 0x000000ffffff79a7 */ /* 0x020fe20008100404 */
.L_x_123:
[----:B------:R-:W-:Y:S05]  /*6e10*/  BSYNC B1 ;  /* 0x0000000000017941 */ /* 0x000fea0003800000 */
.L_x_122:
[----:B-1----:R-:W-:Y:S04]  /*6e20*/  SHF.R.U32.HI R0, RZ, 0x15, R2 ;  /* 0x00000015ff007819 */ /* 0x002fe80000011602 */
[----:B------:R-:W-:Y:S01]  /*6e30*/  LOP3.LUT P0, RZ, R0, 0x3, R142, 0x48, !PT ;  /* 0x0000000300ff7812 */ /* 0x000fe2000780488e */
[----:B------:R-:W-:Y:S01]  /*6e40*/  @!UPT UIADD3 URZ, UPT, UPT, URZ, URZ, URZ ;  /* 0x000000fffffff290 */ /* 0x000fe2000fffe0ff */
[----:B------:R-:W-:Y:S11]  /*6e50*/  @P4 BRA `(.L_x_127) ;  /* 0x0000000000084947 */ /* 0x000ff60003800000 */
[----:B------:R-:W1:Y:S02]  /*6e60*/  SYNCS.PHASECHK.TRANS64.TRYWAIT P1, [R22+URZ+0x260], R4 ;  /* 0x00026004160075a7 */ /* 0x000e6400080211ff */
[----:B-1----:R-:W-:Y:S05]  /*6e70*/  @!P1 BRA `(.L_x_128) ;  /* 0x0000002400ec9947 */ /* 0x002fea0003800000 */
.L_x_127:
[----:B------:R-:W-:Y:S05]  /*6e80*/  @!P0 BRA `(.L_x_129) ;  /* 0x0000000000408947 */ /* 0x000fea0003800000 */
[----:B------:R-:W1:Y:S01]  /*6e90*/  LDCU.64 UR8, c[0x4][0x70] ;  /* 0x01000e00ff0877ac */ /* 0x000e620008000a00 */
[----:B------:R-:W-:Y:S01]  /*6ea0*/  MOV R15, 0x0 ;  /* 0x00000000000f7802 */ /* 0x000fe20000000f00 */
[----:B------:R-:W-:Y:S02]  /*6eb0*/  HFMA2 R12, -RZ, RZ, 0, 5.9604644775390625e-08 ;  /* 0x00000001ff0c7431 */ /* 0x000fe400000001ff */
[----:B------:R-:W-:Y:S02]  /*6ec0*/  IMAD.MOV.U32 R8, RZ, RZ, 0x192 ;  /* 0x00000192ff087424 */ /* 0x000fe400078e00ff */
[----:B------:R-:W-:Y:S01]  /*6ed0*/  IMAD.MOV.U32 R13, RZ, RZ, RZ ;  /* 0x000000ffff0d7224 */ /* 0x000fe200078e00ff */
[----:B------:R-:W5:Y:S01]  /*6ee0*/  LDCU.64 UR6, c[0x4][0x78] ;  /* 0x01000f00ff0677ac */ /* 0x000f620008000a00 */
[----:B------:R-:W2:Y:S01]  /*6ef0*/  LDC.64 R14, c[0x4][R15] ;  /* 0x010000000f0e7b82 */ /* 0x000ea20000000a00 */
[----:B------:R-:W3:Y:S01]  /*6f00*/  LDCU.64 UR4, c[0x4][0x10] ;  /* 0x01000200ff0477ac */ /* 0x000ee20008000a00 */
[----:B-1----:R-:W-:Y:S01]  /*6f10*/  MOV R5, UR9 ;  /* 0x0000000900057c02 */ /* 0x002fe20008000f00 */
[----:B------:R-:W-:Y:S01]  /*6f20*/  IMAD.U32 R4, RZ, RZ, UR8 ;  /* 0x00000008ff047e24 */ /* 0x000fe2000f8e00ff */
[----:B-----5:R-:W-:Y:S01]  /*6f30*/  MOV R7, UR7 ;  /* 0x0000000700077c02 */ /* 0x020fe20008000f00 */
[----:B------:R-:W-:Y:S01]  /*6f40*/  IMAD.U32 R6, RZ, RZ, UR6 ;  /* 0x00000006ff067e24 */ /* 0x000fe2000f8e00ff */
[----:B---3--:R-:W-:Y:S01]  /*6f50*/  MOV R11, UR5 ;  /* 0x00000005000b7c02 */ /* 0x008fe20008000f00 */
[----:B------:R-:W-:Y:S02]  /*6f60*/  IMAD.U32 R10, RZ, RZ, UR4 ;  /* 0x00000004ff0a7e24 */ /* 0x000fe4000f8e00ff */
[----:B------:R-:W-:Y:S07]  /*6f70*/  LEPC R20, `(.L_x_129) ;  /* 0x000000001014794e */ /* 0x000fee0000000000 */
[----:B--2-4-:R-:W-:Y:S05]  /*6f80*/  CALL.ABS.NOINC R14 ;  /* 0x000000000e007343 */ /* 0x014fea0003c00000 */
.L_x_129:
[----:B------:R-:W-:Y:S01]  /*6f90*/  LOP3.LUT P0, RZ, R131, 0x60, RZ, 0xc0, !PT ;  /* 0x0000006083ff7812 */ /* 0x000fe2000780c0ff */
[----:B------:R-:W-:Y:S05]  /*6fa0*/  WARPSYNC.ALL ;  /* 0x0000000000007948 */ /* 0x000fea0003800000 */
[----:B------:R-:W-:Y:S01]  /*6fb0*/  R2UR UR4, R2 ;  /* 0x00000000020472ca */ /* 0x000fe200000e0000 */
[----:B------:R-:W-:Y:S01]  /*6fc0*/  BSSY.RECONVERGENT B0, `(.L_x_130) ;  /* 0x0000120000007945 */ /* 0x000fe20003800200 */
[----:B---3--:R-:W-:Y:S02]  /*6fd0*/  F2FP.F16.E4M3.UNPACK_B R2, R32 ;  /* 0x00000020ff02723e */ /* 0x008fe400020006ff */
[-C--:B------:R-:W-:Y:S02]  /*6fe0*/  F2FP.F16.E4M3.UNPACK_B R21, R33.reuse ;  /* 0x00000021ff15723e */ /* 0x080fe400020006ff */
[----:B------:R-:W-:Y:S01]  /*6ff0*/  F2FP.F16.E4M3.UNPACK_B R12, R28 ;  /* 0x0000001cff0c723e */ /* 0x000fe200020006ff */
[----:B------:R-:W-:Y:S01]  /*7000*/  HADD2.F32 R0, -RZ, R2.H0_H0 ;  /* 0x20000002ff007230 */ /* 0x000fe20000004100 */
[----:B------:R-:W-:Y:S01]  /*7010*/  F2FP.F16.E4M3.UNPACK_B R32, R32.H1 ;  /* 0x00000020ff20723e */ /* 0x000fe200030006ff */
[--C-:B------:R-:W-:Y:S01]  /*7020*/  HADD2.F32 R73, -RZ, R21.reuse.H0_H0 ;  /* 0x20000015ff497230 */ /* 0x100fe20000004100 */
[----:B------:R-:W-:Y:S01]  /*7030*/  F2FP.F16.E4M3.UNPACK_B R33, R33.H1 ;  /* 0x00000021ff21723e */ /* 0x000fe200030006ff */
[----:B------:R-:W-:Y:S01]  /*7040*/  HADD2.F32 R74, -RZ, R21.H1_H1 ;  /* 0x30000015ff4a7230 */ /* 0x000fe20000004100 */
[-C--:B------:R-:W-:Y:S01]  /*7050*/  F2FP.F16.E4M3.UNPACK_B R20, R34.reuse ;  /* 0x00000022ff14723e */ /* 0x080fe200020006ff */
[--C-:B------:R-:W-:Y:S01]  /*7060*/  HADD2.F32 R3, -RZ, R32.reuse.H0_H0 ;  /* 0x20000020ff037230 */ /* 0x100fe20000004100 */
[----:B------:R-:W-:Y:S01]  /*7070*/  F2FP.F16.E4M3.UNPACK_B R15, R34.H1 ;  /* 0x00000022ff0f723e */ /* 0x000fe200030006ff */
[----:B------:R-:W-:Y:S01]  /*7080*/  HADD2.F32 R72, -RZ, R32.H1_H1 ;  /* 0x30000020ff487230 */ /* 0x000fe20000004100 */
[-C--:B------:R-:W-:Y:S01]  /*7090*/  F2FP.F16.E4M3.UNPACK_B R14, R35.reuse ;  /* 0x00000023ff0e723e */ /* 0x080fe200020006ff */
[--C-:B------:R-:W-:Y:S01]  /*70a0*/  HADD2.F32 R75, -RZ, R33.reuse.H0_H0 ;  /* 0x20000021ff4b7230 */ /* 0x100fe20000004100 */
[----:B------:R-:W-:Y:S01]  /*70b0*/  F2FP.F16.E4M3.UNPACK_B R13, R35.H1 ;  /* 0x00000023ff0d723e */ /* 0x000fe200030006ff */
[----:B------:R-:W-:Y:S01]  /*70c0*/  HADD2.F32 R76, -RZ, R33.H1_H1 ;  /* 0x30000021ff4c7230 */ /* 0x000fe20000004100 */
[----:B------:R-:W-:Y:S01]  /*70d0*/  F2FP.F16.E4M3.UNPACK_B R28, R28.H1 ;  /* 0x0000001cff1c723e */ /* 0x000fe200030006ff */
[--C-:B------:R-:W-:Y:S01]  /*70e0*/  HADD2.F32 R77, -RZ, R20.reuse.H0_H0 ;  /* 0x20000014ff4d7230 */ /* 0x100fe20000004100 */
[-C--:B------:R-:W-:Y:S01]  /*70f0*/  F2FP.F16.E4M3.UNPACK_B R11, R29.reuse ;  /* 0x0000001dff0b723e */ /* 0x080fe200020006ff */
        /* <DEDUP_REMOVED lines=15> */
[----:B------:R-:W-:Y:S01]  /*71f0*/  R2UR UR5, R22 ;  /* 0x00000000160572ca */ /* 0x000fe200000e0000 */
        /* <DEDUP_REMOVED lines=29> */
[----:B------:R-:W-:Y:S01]  /*73d0*/  IADD3 R68, PT, PT, R68, 0x1, RZ ;  /* 0x0000000144447810 */ /* 0x000fe20007ffe0ff */
[--C-:B------:R-:W-:Y:S02]  /*73e0*/  HADD2.F32 R101, -RZ, R5.reuse.H0_H0 ;  /* 0x20000005ff657230 */ /* 0x100fe40000004100 */
[----:B------:R-:W-:Y:S02]  /*73f0*/  HADD2.F32 R102, -RZ, R5.H1_H1 ;  /* 0x30000005ff667230 */ /* 0x000fe40000004100 */
[--C-:B------:R-:W-:Y:S02]  /*7400*/  HADD2.F32 R103, -RZ, R4.reuse.H0_H0 ;  /* 0x20000004ff677230 */ /* 0x100fe40000004100 */
[----:B------:R-:W-:Y:S02]  /*7410*/  HADD2.F32 R104, -RZ, R4.H1_H1 ;  /* 0x30000004ff687230 */ /* 0x000fe40000004100 */
[----:B------:R-:W1:Y:S01]  /*7420*/  LDTM.x64 R4, tmem[UR4] ;  /* 0x00000004000479ee */ /* 0x000e620008340000 */
[----:B------:R-:W-:Y:S01]  /*7430*/  NOP ;  /* 0x0000000000007918 */ /* 0x000fe20000000000 */
[----:B------:R-:W-:Y:S01]  /*7440*/  UIADD3 UR4, UPT, UPT, UR5, 0x280, URZ ;  /* 0x0000028005047890 */ /* 0x000fe2000fffe0ff */
[----:B------:R-:W-:Y:S02]  /*7450*/  HADD2.F32 R2, -RZ, R2.H1_H1 ;  /* 0x30000002ff027230 */ /* 0x000fe40000004100 */
[--C-:B------:R-:W-:Y:S01]  /*7460*/  HADD2.F32 R105, -RZ, R106.reuse.H0_H0 ;  /* 0x2000006aff697230 */ /* 0x100fe20000004100 */
[----:B------:R-:W-:Y:S01]  /*7470*/  UPRMT UR4, UR61, 0x654, UR4 ;  /* 0x000006543d047896 */ /* 0x000fe20008000004 */
[----:B------:R-:W-:Y:S02]  /*7480*/  HADD2.F32 R106, -RZ, R106.H1_H1 ;  /* 0x3000006aff6a7230 */ /* 0x000fe40000004100 */
[--C-:B------:R-:W-:Y:S02]  /*7490*/  HADD2.F32 R109, -RZ, R110.reuse.H0_H0 ;  /* 0x2000006eff6d7230 */ /* 0x100fe40000004100 */
[----:B------:R-:W-:Y:S02]  /*74a0*/  HADD2.F32 R110, -RZ, R110.H1_H1 ;  /* 0x3000006eff6e7230 */ /* 0x000fe40000004100 */
[--C-:B------:R-:W-:Y:S02]  /*74b0*/  HADD2.F32 R113, -RZ, R114.reuse.H0_H0 ;  /* 0x20000072ff717230 */ /* 0x100fe40000004100 */
[----:B-1----:R-:W-:Y:S01]  /*74c0*/  SYNCS.ARRIVE.TRANS64.RED.A1T0 RZ, [UR4], RZ ;  /* 0x000000ffffff79a7 */ /* 0x002fe20008100404 */
[----:B------:R-:W-:Y:S02]  /*74d0*/  HADD2.F32 R114, -RZ, R114.H1_H1 ;  /* 0x30000072ff727230 */ /* 0x000fe40000004100 */
[--C-:B------:R-:W-:Y:S02]  /*74e0*/  HADD2.F32 R117, -RZ, R118.reuse.H0_H0 ;  /* 0x20000076ff757230 */ /* 0x100fe40000004100 */
[----:B------:R-:W-:Y:S02]  /*74f0*/  HADD2.F32 R118, -RZ, R118.H1_H1 ;  /* 0x30000076ff767230 */ /* 0x000fe40000004100 */
[--C-:B------:R-:W-:Y:S02]  /*7500*/  HADD2.F32 R121, -RZ, R122.reuse.H0_H0 ;  /* 0x2000007aff797230 */ /* 0x100fe40000004100 */
[C---:B----4-:R-:W-:Y:S01]  /*7510*/  FMUL R4, R70.reuse, R4 ;  /* 0x0000000446047220 */ /* 0x050fe20000400000 */
[C---:B------:R-:W-:Y:S01]  /*7520*/  FMUL R5, R70.reuse, R5 ;  /* 0x0000000546057220 */ /* 0x040fe20000400000 */
[C---:B------:R-:W-:Y:S01]  /*7530*/  FMUL R8, R70.reuse, R8 ;  /* 0x0000000846087220 */ /* 0x040fe20000400000 */
[C---:B------:R-:W-:Y:S01]  /*7540*/  FMUL R9, R70.reuse, R9 ;  /* 0x0000000946097220 */ /* 0x040fe20000400000 */
[C---:B------:R-:W-:Y:S01]  /*7550*/  FFMA R4, R71.reuse, R0, R4 ;  /* 0x0000000047047223 */ /* 0x040fe20000000004 */
[C---:B------:R-:W-:Y:S01]  /*7560*/  FFMA R5, R71.reuse, R2, R5 ;  /* 0x0000000247057223 */ /* 0x040fe20000000005 */
[C---:B------:R-:W-:Y:S01]  /*7570*/  FMUL R12, R70.reuse, R12 ;  /* 0x0000000c460c7220 */ /* 0x040fe20000400000 */
[C---:B------:R-:W-:Y:S01]  /*7580*/  FMUL R13, R70.reuse, R13 ;  /* 0x0000000d460d7220 */ /* 0x040fe20000400000 */
[C---:B------:R-:W-:Y:S01]  /*7590*/  FMUL R16, R70.reuse, R16 ;  /* 0x0000001046107220 */ /* 0x040fe20000400000 */
[C---:B------:R-:W-:Y:S01]  /*75a0*/  FMUL R17, R70.reuse, R17 ;  /* 0x0000001146117220 */ /* 0x040fe20000400000 */
[C---:B------:R-:W-:Y:S01]  /*75b0*/  FMUL R0, R70.reuse, R20 ;  /* 0x0000001446007220 */ /* 0x040fe20000400000 */
[C---:B------:R-:W-:Y:S01]  /*75c0*/  FMUL R2, R70.reuse, R21 ;  /* 0x0000001546027220 */ /* 0x040fe20000400000 */
[C---:B------:R-:W-:Y:S01]  /*75d0*/  FMUL R21, R70.reuse, R28 ;  /* 0x0000001c46157220 */ /* 0x040fe20000400000 */
[----:B------:R-:W-:Y:S02]  /*75e0*/  HADD2.F32 R122, -RZ, R122.H1_H1 ;  /* 0x3000007aff7a7230 */ /* 0x000fe40000004100 */
[C---:B------:R-:W-:Y:S01]  /*75f0*/  FMUL R6, R70.reuse, R6 ;  /* 0x0000000646067220 */ /* 0x040fe20000400000 */
[--C-:B------:R-:W-:Y:S02]  /*7600*/  HADD2.F32 R125, -RZ, R126.reuse.H0_H0 ;  /* 0x2000007eff7d7230 */ /* 0x100fe40000004100 */
[C---:B------:R-:W-:Y:S01]  /*7610*/  FMUL R7, R70.reuse, R7 ;  /* 0x0000000746077220 */ /* 0x040fe20000400000 */
[----:B------:R-:W-:Y:S02]  /*7620*/  HADD2.F32 R126, -RZ, R126.H1_H1 ;  /* 0x3000007eff7e7230 */ /* 0x000fe40000004100 */
[C---:B------:R-:W-:Y:S01]  /*7630*/  FFMA R6, R71.reuse, R3, R6 ;  /* 0x0000000347067223 */ /* 0x040fe20000000006 */
[C---:B------:R-:W-:Y:S01]  /*7640*/  FMUL R10, R70.reuse, R10 ;  /* 0x0000000a460a7220 */ /* 0x040fe20000400000 */
[C---:B------:R-:W-:Y:S01]  /*7650*/  FFMA R7, R71.reuse, R72, R7 ;  /* 0x0000004847077223 */ /* 0x040fe20000000007 */
[C---:B------:R-:W-:Y:S01]  /*7660*/  FFMA R8, R71.reuse, R73, R8 ;  /* 0x0000004947087223 */ /* 0x040fe20000000008 */
[C---:B------:R-:W-:Y:S01]  /*7670*/  FFMA R9, R71.reuse, R74, R9 ;  /* 0x0000004a47097223 */ /* 0x040fe20000000009 */
[C---:B------:R-:W-:Y:S01]  /*7680*/  FFMA R10, R71.reuse, R75, R10 ;  /* 0x0000004b470a7223 */ /* 0x040fe2000000000a */
[--C-:B------:R-:W-:Y:S02]  /*7690*/  HADD2.F32 R74, -RZ, R129.reuse.H0_H0 ;  /* 0x20000081ff4a7230 */ /* 0x100fe40000004100 */
[C---:B------:R-:W-:Y:S01]  /*76a0*/  FMUL R11, R70.reuse, R11 ;  /* 0x0000000b460b7220 */ /* 0x040fe20000400000 */
[----:B------:R-:W-:Y:S02]  /*76b0*/  HADD2.F32 R75, -RZ, R129.H1_H1 ;  /* 0x30000081ff4b7230 */ /* 0x000fe40000004100 */
[C---:B------:R-:W-:Y:S01]  /*76c0*/  FMUL R14, R70.reuse, R14 ;  /* 0x0000000e460e7220 */ /* 0x040fe20000400000 */
[--C-:B------:R-:W-:Y:S02]  /*76d0*/  HADD2.F32 R72, -RZ, R130.reuse.H0_H0 ;  /* 0x20000082ff487230 */ /* 0x100fe40000004100 */
[C---:B------:R-:W-:Y:S01]  /*76e0*/  FFMA R11, R71.reuse, R76, R11 ;  /* 0x0000004c470b7223 */ /* 0x040fe2000000000b */
[C---:B------:R-:W-:Y:S01]  /*76f0*/  FFMA R12, R71.reuse, R77, R12 ;  /* 0x0000004d470c7223 */ /* 0x040fe2000000000c */
[----:B------:R-:W-:Y:S01]  /*7700*/  FFMA R13, R71, R78, R13 ;  /* 0x0000004e470d7223 */ /* 0x000fe2000000000d */
[----:B------:R-:W-:Y:S01]  /*7710*/  F2FP.SATFINITE.E4M3.F32.PACK_AB_MERGE_C R76, R7, R6, RZ ;  /* 0x00000006074c723e */ /* 0x000fe200048070ff */
[----:B------:R-:W-:Y:S01]  /*7720*/  FFMA R14, R71, R79, R14 ;  /* 0x0000004f470e7223 */ /* 0x000fe2000000000e */
[----:B------:R-:W-:Y:S01]  /*7730*/  F2FP.SATFINITE.E4M3.F32.PACK_AB_MERGE_C R129, R11, R10, RZ ;  /* 0x0000000a0b81723e */ /* 0x000fe200048070ff */
[C---:B------:R-:W-:Y:S01]  /*7740*/  FMUL R7, R70.reuse, R24 ;  /* 0x0000001846077220 */ /* 0x040fe20000400000 */
[C---:B------:R-:W-:Y:S01]  /*7750*/  FMUL R10, R70.reuse, R25 ;  /* 0x00000019460a7220 */ /* 0x040fe20000400000 */
[C---:B------:R-:W-:Y:S01]  /*7760*/  FMUL R25, R70.reuse, R32 ;  /* 0x0000002046197220 */ /* 0x040fe20000400000 */
[----:B------:R-:W-:Y:S02]  /*7770*/  HADD2.F32 R73, -RZ, R130.H1_H1 ;  /* 0x30000082ff497230 */ /* 0x000fe40000004100 */
[C---:B------:R-:W-:Y:S01]  /*7780*/  FMUL R15, R70.reuse, R15 ;  /* 0x0000000f460f7220 */ /* 0x040fe20000400000 */
[C---:B------:R-:W-:Y:S01]  /*7790*/  FMUL R18, R70.reuse, R18 ;  /* 0x0000001246127220 */ /* 0x040fe20000400000 */
[C---:B------:R-:W-:Y:S01]  /*77a0*/  FMUL R19, R70.reuse, R19 ;  /* 0x0000001346137220 */ /* 0x040fe20000400000 */
[C---:B------:R-:W-:Y:S01]  /*77b0*/  FMUL R3, R70.reuse, R22 ;  /* 0x0000001646037220 */ /* 0x040fe20000400000 */
[C---:B------:R-:W-:Y:S01]  /*77c0*/  FFMA R15, R71.reuse, R80, R15 ;  /* 0x00000050470f7223 */ /* 0x040fe2000000000f */
[C---:B------:R-:W-:Y:S01]  /*77d0*/  FFMA R16, R71.reuse, R81, R16 ;  /* 0x0000005147107223 */ /* 0x040fe20000000010 */
[C---:B------:R-:W-:Y:S01]  /*77e0*/  FFMA R17, R71.reuse, R82, R17 ;  /* 0x0000005247117223 */ /* 0x040fe20000000011 */
[C---:B------:R-:W-:Y:S01]  /*77f0*/  FFMA R18, R71.reuse, R83, R18 ;  /* 0x0000005347127223 */ /* 0x040fe20000000012 */
        /* <DEDUP_REMOVED lines=16> */
[----:B------:R-:W-:Y:S01]  /*7900*/  FMUL R20, R70, R27 ;  /* 0x0000001b46147220 */ /* 0x000fe20000400000 */
[----:B------:R-:W-:Y:S01]  /*7910*/  F2FP.SATFINITE.E4M3.F32.PACK_AB_MERGE_C R3, R6, R3, RZ ;  /* 0x000000030603723e */ /* 0x000fe200048070ff */
[C---:B------:R-:W-:Y:S01]  /*7920*/  FMUL R23, R70.reuse, R30 ;  /* 0x0000001e46177220 */ /* 0x040fe20000400000 */
[C---:B------:R-:W-:Y:S01]  /*7930*/  FMUL R30, R70.reuse, R37 ;  /* 0x00000025461e7220 */ /* 0x040fe20000400000 */
[C---:B------:R-:W-:Y:S01]  /*7940*/  FFMA R20, R71.reuse, R92, R20 ;  /* 0x0000005c47147223 */ /* 0x040fe20000000014 */
[C---:B------:R-:W-:Y:S01]  /*7950*/  FFMA R21, R71.reuse, R93, R21 ;  /* 0x0000005d47157223 */ /* 0x040fe20000000015 */
[C---:B------:R-:W-:Y:S01]  /*7960*/  FFMA R22, R71.reuse, R94, R22 ;  /* 0x0000005e47167223 */ /* 0x040fe20000000016 */
[C---:B------:R-:W-:Y:S01]  /*7970*/  FFMA R23, R71.reuse, R95, R23 ;  /* 0x0000005f47177223 */ /* 0x040fe20000000017 */
        /* <DEDUP_REMOVED lines=12> */
[----:B------:R-:W-:Y:S01]  /*7a40*/  FMUL R38, R70, R45 ;  /* 0x0000002d46267220 */ /* 0x000fe20000400000 */
[C---:B------:R-:W-:Y:S01]  /*7a50*/  FFMA R28, R71.reuse, R100, R28 ;  /* 0x00000064471c7223 */ /* 0x040fe2000000001c */
[----:B------:R-:W-:Y:S01]  /*7a60*/  F2FP.SATFINITE.E4M3.F32.PACK_AB_MERGE_C R6, R22, R21, R6 ;  /* 0x000000151606723e */ /* 0x000fe20004807006 */
[C---:B------:R-:W-:Y:S01]  /*7a70*/  FFMA R29, R71.reuse, R101, R29 ;  /* 0x00000065471d7223 */ /* 0x040fe2000000001d */
[C---:B------:R-:W-:Y:S01]  /*7a80*/  FFMA R30, R71.reuse, R102, R30 ;  /* 0x00000066471e7223 */ /* 0x040fe2000000001e */
[----:B------:R-:W-:Y:S01]  /*7a90*/  FFMA R31, R71, R103, R31 ;  /* 0x00000067471f7223 */ /* 0x000fe2000000001f */
[C---:B------:R-:W-:Y:S01]  /*7aa0*/  FMUL R45, R70.reuse, R52 ;  /* 0x00000034462d7220 */ /* 0x040fe20000400000 */
[C---:B------:R-:W-:Y:S01]  /*7ab0*/  FMUL R52, R70.reuse, R59 ;  /* 0x0000003b46347220 */ /* 0x040fe20000400000 */
[C---:B------:R-:W-:Y:S01]  /*7ac0*/  FMUL R59, R70.reuse, R66 ;  /* 0x00000042463b7220 */ /* 0x040fe20000400000 */
[----:B------:R-:W-:Y:S01]  /*7ad0*/  F2FP.SATFINITE.E4M3.F32.PACK_AB_MERGE_C R66, R13, R12, R14 ;  /* 0x0000000c0d42723e */ /* 0x000fe2000480700e */
[C---:B------:R-:W-:Y:S01]  /*7ae0*/  FMUL R32, R70.reuse, R39 ;  /* 0x0000002746207220 */ /* 0x040fe20000400000 */
[--C-:B------:R-:W-:Y:S02]  /*7af0*/  HADD2.F32 R107, -RZ, R108.reuse.H0_H0 ;  /* 0x2000006cff6b7230 */ /* 0x100fe40000004100 */
[C---:B------:R-:W-:Y:S01]  /*7b00*/  FMUL R35, R70.reuse, R42 ;  /* 0x0000002a46237220 */ /* 0x040fe20000400000 */
[----:B------:R-:W-:Y:S02]  /*7b10*/  HADD2.F32 R108, -RZ, R108.H1_H1 ;  /* 0x3000006cff6c7230 */ /* 0x000fe40000004100 */
[C---:B------:R-:W-:Y:S01]  /*7b20*/  FFMA R32, R71.reuse, R104, R32 ;  /* 0x0000006847207223 */ /* 0x040fe20000000020 */
[----:B------:R-:W-:Y:S01]  /*7b30*/  FMUL R36, R70, R43 ;  /* 0x0000002b46247220 */ /* 0x000fe20000400000 */
[C---:B------:R-:W-:Y:S01]  /*7b40*/  FFMA R33, R71.reuse, R105, R33 ;  /* 0x0000006947217223 */ /* 0x040fe20000000021 */
[C---:B------:R-:W-:Y:S01]  /*7b50*/  FFMA R34, R71.reuse, R106, R34 ;  /* 0x0000006a47227223 */ /* 0x040fe20000000022 */
[--C-:B------:R-:W-:Y:S01]  /*7b60*/  HADD2.F32 R111, -RZ, R112.reuse.H0_H0 ;  /* 0x20000070ff6f7230 */ /* 0x100fe20000004100 */
[----:B------:R-:W-:Y:S01]  /*7b70*/  F2FP.SATFINITE.E4M3.F32.PACK_AB_MERGE_C R32, R32, R31, RZ ;  /* 0x0000001f2020723e */ /* 0x000fe200048070ff */
[C---:B------:R-:W-:Y:S01]  /*7b80*/  FFMA R35, R71.reuse, R107, R35 ;  /* 0x0000006b47237223 */ /* 0x040fe20000000023 */
[----:B------:R-:W-:Y:S02]  /*7b90*/  HADD2.F32 R112, -RZ, R112.H1_H1 ;  /* 0x30000070ff707230 */ /* 0x000fe40000004100 */
[----:B------:R-:W-:Y:S01]  /*7ba0*/  FMUL R39, R70, R46 ;  /* 0x0000002e46277220 */ /* 0x000fe20000400000 */
[----:B------:R-:W-:Y:S01]  /*7bb0*/  F2FP.SATFINITE.E4M3.F32.PACK_AB_MERGE_C R32, R30, R29, R32 ;  /* 0x0000001d1e20723e */ /* 0x000fe20004807020 */
[C---:B------:R-:W-:Y:S01]  /*7bc0*/  FFMA R36, R71.reuse, R108, R36 ;  /* 0x0000006c47247223 */ /* 0x040fe20000000024 */
[C---:B------:R-:W-:Y:S01]  /*7bd0*/  FMUL R40, R70.reuse, R47 ;  /* 0x0000002f46287220 */ /* 0x040fe20000400000 */
[C---:B------:R-:W-:Y:S01]  /*7be0*/  FFMA R37, R71.reuse, R109, R37 ;  /* 0x0000006d47257223 */ /* 0x040fe20000000025 */
[C---:B------:R-:W-:Y:S01]  /*7bf0*/  FFMA R38, R71.reuse, R110, R38 ;  /* 0x0000006e47267223 */ /* 0x040fe20000000026 */
[C---:B------:R-:W-:Y:S01]  /*7c00*/  FMUL R42, R70.reuse, R49 ;  /* 0x00000031462a7220 */ /* 0x040fe20000400000 */
[--C-:B------:R-:W-:Y:S02]  /*7c10*/  HADD2.F32 R115, -RZ, R116.reuse.H0_H0 ;  /* 0x20000074ff737230 */ /* 0x100fe40000004100 */
[C---:B------:R-:W-:Y:S01]  /*7c20*/  FFMA R39, R71.reuse, R111, R39 ;  /* 0x0000006f47277223 */ /* 0x040fe20000000027 */
[----:B------:R-:W-:Y:S02]  /*7c30*/  HADD2.F32 R116, -RZ, R116.H1_H1 ;  /* 0x30000074ff747230 */ /* 0x000fe40000004100 */
[C---:B------:R-:W-:Y:S01]  /*7c40*/  FMUL R43, R70.reuse, R50 ;  /* 0x00000032462b7220 */ /* 0x040fe20000400000 */
[C---:B------:R-:W-:Y:S01]  /*7c50*/  FFMA R40, R71.reuse, R112, R40 ;  /* 0x0000007047287223 */ /* 0x040fe20000000028 */
[C---:B------:R-:W-:Y:S01]  /*7c60*/  FMUL R44, R70.reuse, R51 ;  /* 0x00000033462c7220 */ /* 0x040fe20000400000 */
[C---:B------:R-:W-:Y:S01]  /*7c70*/  FFMA R41, R71.reuse, R113, R41 ;  /* 0x0000007147297223 */ /* 0x040fe20000000029 */
[C---:B------:R-:W-:Y:S01]  /*7c80*/  FMUL R50, R70.reuse, R57 ;  /* 0x0000003946327220 */ /* 0x040fe20000400000 */
[C---:B------:R-:W-:Y:S01]  /*7c90*/  FMUL R57, R70.reuse, R64 ;  /* 0x0000004046397220 */ /* 0x040fe20000400000 */
[----:B------:R-:W-:Y:S01]  /*7ca0*/  FFMA R42, R71, R114, R42 ;  /* 0x00000072472a7223 */ /* 0x000fe2000000002a */
[C---:B------:R-:W-:Y:S01]  /*7cb0*/  FMUL R46, R70.reuse, R53 ;  /* 0x00000035462e7220 */ /* 0x040fe20000400000 */
[--C-:B------:R-:W-:Y:S01]  /*7cc0*/  HADD2.F32 R119, -RZ, R120.reuse.H0_H0 ;  /* 0x20000078ff777230 */ /* 0x100fe20000004100 */
[----:B------:R-:W-:Y:S01]  /*7cd0*/  F2FP.SATFINITE.E4M3.F32.PACK_AB_MERGE_C R64, R5, R4, R76 ;  /* 0x000000040540723e */ /* 0x000fe2000480704c */
[C---:B------:R-:W-:Y:S01]  /*7ce0*/  FMUL R51, R70.reuse, R58 ;  /* 0x0000003a46337220 */ /* 0x040fe20000400000 */
[C---:B------:R-:W-:Y:S01]  /*7cf0*/  FMUL R53, R70.reuse, R60 ;  /* 0x0000003c46357220 */ /* 0x040fe20000400000 */
[C---:B------:R-:W-:Y:S01]  /*7d00*/  FFMA R43, R71.reuse, R115, R43 ;  /* 0x00000073472b7223 */ /* 0x040fe2000000002b */
[----:B------:R-:W-:Y:S02]  /*7d10*/  HADD2.F32 R120, -RZ, R120.H1_H1 ;  /* 0x30000078ff787230 */ /* 0x000fe40000004100 */
[C---:B------:R-:W-:Y:S01]  /*7d20*/  FMUL R47, R70.reuse, R54 ;  /* 0x00000036462f7220 */ /* 0x040fe20000400000 */
[C---:B------:R-:W-:Y:S01]  /*7d30*/  FMUL R58, R70.reuse, R65 ;  /* 0x00000041463a7220 */ /* 0x040fe20000400000 */
[----:B------:R-:W-:Y:S01]  /*7d40*/  FMUL R60, R70, R67 ;  /* 0x00000043463c7220 */ /* 0x000fe20000400000 */
[----:B------:R-:W-:Y:S01]  /*7d50*/  F2FP.SATFINITE.E4M3.F32.PACK_AB_MERGE_C R5, R20, R11, RZ ;  /* 0x0000000b1405723e */ /* 0x000fe200048070ff */
[----:B------:R-:W-:Y:S01]  /*7d60*/  FFMA R44, R71, R116, R44 ;  /* 0x00000074472c7223 */ /* 0x000fe2000000002c */
[C---:B------:R-:W-:Y:S01]  /*7d70*/  FMUL R48, R70.reuse, R55 ;  /* 0x0000003746307220 */ /* 0x040fe20000400000 */
[----:B------:R-:W-:Y:S01]  /*7d80*/  F2FP.SATFINITE.E4M3.F32.PACK_AB_MERGE_C R65, R9, R8, R129 ;  /* 0x000000080941723e */ /* 0x000fe20004807081 */
[----:B------:R-:W-:Y:S01]  /*7d90*/  FFMA R45, R71, R117, R45 ;  /* 0x00000075472d7223 */ /* 0x000fe2000000002d */
[----:B------:R-:W-:Y:S01]  /*7da0*/  F2FP.SATFINITE.E4M3.F32.PACK_AB_MERGE_C R67, R17, R16, R18 ;  /* 0x000000101143723e */ /* 0x000fe20004807012 */
[----:B------:R-:W-:Y:S01]  /*7db0*/  FMUL R49, R70, R56 ;  /* 0x0000003846317220 */ /* 0x000fe20000400000 */
[C---:B------:R-:W-:Y:S01]  /*7dc0*/  FFMA R46, R71.reuse, R118, R46 ;  /* 0x00000076472e7223 */ /* 0x040fe2000000002e */
[--C-:B------:R-:W-:Y:S02]  /*7dd0*/  HADD2.F32 R123, -RZ, R124.reuse.H0_H0 ;  /* 0x2000007cff7b7230 */ /* 0x100fe40000004100 */
[C---:B------:R-:W-:Y:S01]  /*7de0*/  FFMA R47, R71.reuse, R119, R47 ;  /* 0x00000077472f7223 */ /* 0x040fe2000000002f */
[----:B------:R1:W-:Y:S01]  /*7df0*/  STS.128 [R140+UR44+0x2400], R64 ;  /* 0x002400408c007988 */ /* 0x0003e20008000c2c */
[----:B------:R-:W-:Y:S01]  /*7e00*/  HADD2.F32 R124, -RZ, R124.H1_H1 ;  /* 0x3000007cff7c7230 */ /* 0x000fe20000004100 */
[----:B------:R-:W-:Y:S01]  /*7e10*/  F2FP.SATFINITE.E4M3.F32.PACK_AB_MERGE_C R5, R10, R7, R5 ;  /* 0x000000070a05723e */ /* 0x000fe20004807005 */
[C---:B------:R-:W-:Y:S01]  /*7e20*/  FFMA R48, R71.reuse, R120, R48 ;  /* 0x0000007847307223 */ /* 0x040fe20000000030 */
[----:B------:R-:W-:Y:S01]  /*7e30*/  F2FP.SATFINITE.E4M3.F32.PACK_AB_MERGE_C R7, R28, R27, RZ ;  /* 0x0000001b1c07723e */ /* 0x000fe200048070ff */
        /* <DEDUP_REMOVED lines=8> */
[----:B------:R-:W-:Y:S01]  /*7ec0*/  FMUL R56, R70, R63 ;  /* 0x0000003f46387220 */ /* 0x000fe20000400000 */
[----:B------:R-:W-:Y:S01]  /*7ed0*/  F2FP.SATFINITE.E4M3.F32.PACK_AB_MERGE_C R4, R2, R0, R3 ;  /* 0x000000000204723e */ /* 0x000fe20004807003 */
[C---:B------:R-:W-:Y:S01]  /*7ee0*/  FFMA R53, R71.reuse, R125, R53 ;  /* 0x0000007d47357223 */ /* 0x040fe20000000035 */
[----:B------:R-:W-:Y:S01]  /*7ef0*/  F2FP.SATFINITE.E4M3.F32.PACK_AB_MERGE_C R7, R26, R25, R7 ;  /* 0x000000191a07723e */ /* 0x000fe20004807007 */
[C---:B------:R-:W-:Y:S01]  /*7f00*/  FFMA R54, R71.reuse, R126, R54 ;  /* 0x0000007e47367223 */ /* 0x040fe20000000036 */
[C---:B------:R-:W-:Y:S01]  /*7f10*/  FFMA R55, R71.reuse, R127, R55 ;  /* 0x0000007f47377223 */ /* 0x040fe20000000037 */
[----:B------:R-:W-:Y:S01]  /*7f20*/  F2FP.SATFINITE.E4M3.F32.PACK_AB_MERGE_C R35, R36, R35, RZ ;  /* 0x000000232423723e */ /* 0x000fe200048070ff */
[C---:B------:R-:W-:Y:S01]  /*7f30*/  FFMA R56, R71.reuse, R128, R56 ;  /* 0x0000008047387223 */ /* 0x040fe20000000038 */
[----:B------:R1:W-:Y:S01]  /*7f40*/  STS.128 [R149+0x2010], R4 ;  /* 0x0020100495007388 */ /* 0x0003e20000000c00 */
[----:B------:R-:W-:Y:S01]  /*7f50*/  F2FP.SATFINITE.E4M3.F32.PACK_AB_MERGE_C R39, R40, R39, RZ ;  /* 0x000000272827723e */ /* 0x000fe200048070ff */
[C---:B------:R-:W-:Y:S01]  /*7f60*/  FFMA R57, R71.reuse, R72, R57 ;  /* 0x0000004847397223 */ /* 0x040fe20000000039 */
[----:B------:R-:W-:Y:S01]  /*7f70*/  F2FP.SATFINITE.E4M3.F32.PACK_AB_MERGE_C R43, R44, R43, RZ ;  /* 0x0000002b2c2b723e */ /* 0x000fe200048070ff */
[C---:B------:R-:W-:Y:S01]  /*7f80*/  FFMA R58, R71.reuse, R73, R58 ;  /* 0x00000049473a7223 */ /* 0x040fe2000000003a */
[C---:B------:R-:W-:Y:S01]  /*7f90*/  FFMA R59, R71.reuse, R74, R59 ;  /* 0x0000004a473b7223 */ /* 0x040fe2000000003b */
[----:B------:R-:W-:Y:S01]  /*7fa0*/  F2FP.SATFINITE.E4M3.F32.PACK_AB_MERGE_C R33, R34, R33, R35 ;  /* 0x000000212221723e */ /* 0x000fe20004807023 */
[----:B------:R-:W-:Y:S01]  /*7fb0*/  FFMA R60, R71, R75, R60 ;  /* 0x0000004b473c7223 */ /* 0x000fe2000000003c */
[----:B------:R-:W-:Y:S02]  /*7fc0*/  F2FP.SATFINITE.E4M3.F32.PACK_AB_MERGE_C R34, R38, R37, R39 ;  /* 0x000000252622723e */ /* 0x000fe40004807027 */
[----:B------:R-:W-:Y:S02]  /*7fd0*/  F2FP.SATFINITE.E4M3.F32.PACK_AB_MERGE_C R35, R42, R41, R43 ;  /* 0x000000292a23723e */ /* 0x000fe4000480702b */
[----:B------:R-:W-:Y:S02]  /*7fe0*/  F2FP.SATFINITE.E4M3.F32.PACK_AB_MERGE_C R51, R52, R51, RZ ;  /* 0x000000333433723e */ /* 0x000fe400048070ff */
[----:B------:R-:W-:Y:S01]  /*7ff0*/  F2FP.SATFINITE.E4M3.F32.PACK_AB_MERGE_C R48, R48, R47, RZ ;  /* 0x0000002f3030723e */ /* 0x000fe200048070ff */
[----:B------:R1:W-:Y:S01]  /*8000*/  STS.128 [R148+0x2020], R32 ;  /* 0x0020202094007388 */ /* 0x0003e20000000c00 */
[----:B------:R-:W-:Y:S02]  /*8010*/  F2FP.SATFINITE.E4M3.F32.PACK_AB_MERGE_C R55, R56, R55, RZ ;  /* 0x000000373837723e */ /* 0x000fe400048070ff */
[----:B------:R-:W-:Y:S02]  /*8020*/  F2FP.SATFINITE.E4M3.F32.PACK_AB_MERGE_C R59, R60, R59, RZ ;  /* 0x0000003b3c3b723e */ /* 0x000fe400048070ff */
[----:B------:R-:W-:Y:S02]  /*8030*/  F2FP.SATFINITE.E4M3.F32.PACK_AB_MERGE_C R49, R50, R49, R51 ;  /* 0x000000313231723e */ /* 0x000fe40004807033 */
[----:B------:R-:W-:Y:S02]  /*8040*/  F2FP.SATFINITE.E4M3.F32.PACK_AB_MERGE_C R48, R46, R45, R48 ;  /* 0x0000002d2e30723e */ /* 0x000fe40004807030 */
[----:B------:R-:W-:Y:S02]  /*8050*/  F2FP.SATFINITE.E4M3.F32.PACK_AB_MERGE_C R50, R54, R53, R55 ;  /* 0x000000353632723e */ /* 0x000fe40004807037 */
[----:B------:R-:W-:Y:S05]  /*8060*/  F2FP.SATFINITE.E4M3.F32.PACK_AB_MERGE_C R51, R58, R57, R59 ;  /* 0x000000393a33723e */ /* 0x000fea000480703b */
[----:B------:R1:W-:Y:S01]  /*8070*/  STS.128 [R147+0x2030], R48 ;  /* 0x0020303093007388 */ /* 0x0003e20000000c00 */
[----:B------:R-:W-:Y:S01]  /*8080*/  @!PT LDS RZ, [RZ] ;  /* 0x00000000fffff984 */ /* 0x000fe20000000800 */
[----:B------:R-:W-:Y:S01]  /*8090*/  @!PT LDS RZ, [RZ] ;  /* 0x00000000fffff984 */ /* 0x000fe20000000800 */
[----:B------:R-:W-:Y:S01]  /*80a0*/  @!PT LDS RZ, [RZ] ;  /* 0x00000000fffff984 */ /* 0x000fe20000000800 */
[----:B------:R-:W-:Y:S01]  /*80b0*/  @!PT LDS RZ, [RZ] ;  /* 0x00000000fffff984 */ /* 0x000fe20000000800 */
[----:B------:R3:W-:Y:S07]  /*80c0*/  MEMBAR.ALL.CTA ;  /* 0x0000000000007992 */ /* 0x0007ee0000008000 */
[----:B---3--:R-:W3:Y:S02]  /*80d0*/  FENCE.VIEW.ASYNC.S ;  /* 0x00000000000073c6 */ /* 0x008ee40000000000 */
[----:B---3--:R-:W-:Y:S06]  /*80e0*/  BAR.SYNC.DEFER_BLOCKING 0x1, 0x80 ;  /* 0x0042000000007b1d */ /* 0x008fec0000010000 */
[----:B------:R-:W-:Y:S05]  /*80f0*/  @P0 BRA `(.L_x_131) ;  /* 0x0000000000300947 */ /* 0x000fea0003800000 */
[----:B------:R-:W-:Y:S02]  /*8100*/  UIADD3 UR4, UPT, UPT, UR44, 0x2400, URZ ;  /* 0x000024002c047890 */ /* 0x000fe4000fffe0ff */
[----:B------:R-:W-:Y:S02]  /*8110*/  USHF.L.U32 UR9, UR45, 0x6, URZ ;  /* 0x000000062d097899 */ /* 0x000fe400080006ff */
[----:B------:R-:W-:Y:S02]  /*8120*/  USHF.L.U32 UR10, UR46, 0x7, URZ ;  /* 0x000000072e0a7899 */ /* 0x000fe400080006ff */
[----:B------:R-:W-:Y:S01]  /*8130*/  MOV R150, UR4 ;  /* 0x0000000400967c02 */ /* 0x000fe20008000f00 */
[----:B------:R-:W-:Y:S01]  /*8140*/  UIADD3 UR4, UP0, UPT, UR62, 0x680, URZ ;  /* 0x000006803e047890 */ /* 0x000fe2000ff1e0ff */
[----:B------:R-:W-:Y:S02]  /*8150*/  UMOV UR11, UR36 ;  /* 0x00000024000b7c82 */ /* 0x000fe40008000000 */
[----:B------:R-:W-:Y:S01]  /*8160*/  R2UR UR8, R150 ;  /* 0x00000000960872ca */ /* 0x000fe200000e0000 */
[----:B------:R-:W-:Y:S11]  /*8170*/  UIADD3.X UR5, UPT, UPT, URZ, UR63, URZ, UP0, !UPT ;  /* 0x0000003fff057290 */ /* 0x000ff600087fe4ff */
[----:B------:R-:W-:Y:S01]  /*8180*/  @!UPT UIADD3 URZ, UPT, UPT, URZ, URZ, URZ ;  /* 0x000000fffffff290 */ /* 0x000fe2000fffe0ff */
[----:B------:R3:W-:Y:S01]  /*8190*/  UTMASTG.3D [UR8], [UR4] ;  /* 0x00000008040073b5 */ /* 0x0007e20008010000 */
[----:B------:R0:W-:Y:S01]  /*81a0*/  UTMACMDFLUSH ;  /* 0x00000000000079b7 */ /* 0x0001e20000000000 */
[----:B---3--:R-:W-:Y:S04]  /*81b0*/  DEPBAR.LE SB0, 0x0 ;  /* 0x000080000000791a */ /* 0x008fe80000000000 */
.L_x_131:
[----:B------:R-:W-:Y:S05]  /*81c0*/  BSYNC.RECONVERGENT B0 ;  /* 0x0000000000007941 */ /* 0x000fea0003800200 */
.L_x_130:
[----:B------:R-:W-:Y:S01]  /*81d0*/  BAR.SYNC.DEFER_BLOCKING 0x1, 0x80 ;  /* 0x0042000000007b1d */ /* 0x000fe20000010000 */
[----:B------:R-:W-:Y:S01]  /*81e0*/  ISETP.NE.AND P0, PT, R143, 0x2, PT ;  /* 0x000000028f00780c */ /* 0x000fe20003f05270 */
[----:B------:R-:W-:Y:S01]  /*81f0*/  UISETP.NE.AND UP0, UPT, UR47, URZ, UPT ;  /* 0x000000ff2f00728c */ /* 0x000fe2000bf05270 */
[----:B------:R-:W-:Y:S01]  /*8200*/  ISETP.NE.AND P1, PT, R68, 0x4, PT ;  /* 0x000000044400780c */ /* 0x000fe20003f25270 */
[----:B------:R-:W-:Y:S01]  /*8210*/  UIADD3 UR45, UPT, UPT, UR37, UR55, URZ ;  /* 0x00000037252d7290 */ /* 0x000fe2000fffe0ff */
[----:B------:R-:W-:Y:S01]  /*8220*/  SEL R2, RZ, 0x1, P0 ;  /* 0x00000001ff027807 */ /* 0x000fe20000000000 */
[----:B------:R-:W-:Y:S01]  /*8230*/  UIADD3 UR46, UPT, UPT, UR38, UR58, URZ ;  /* 0x0000003a262e7290 */ /* 0x000fe2000fffe0ff */
[----:B------:R-:W-:Y:S02]  /*8240*/  SEL R0, RZ, 0x1, P1 ;  /* 0x00000001ff007807 */ /* 0x000fe40000800000 */
[----:B------:R-:W-:Y:S02]  /*8250*/  LOP3.LUT R145, R145, R2, RZ, 0x3c, !PT ;  /* 0x0000000291917212 */ /* 0x000fe400078e3cff */
[----:B------:R-:W-:Y:S02]  /*8260*/  LOP3.LUT R146, R146, R0, RZ, 0x3c, !PT ;  /* 0x0000000092927212 */ /* 0x000fe400078e3cff */
[----:B------:R-:W-:Y:S02]  /*8270*/  SEL R143, R143, RZ, P0 ;  /* 0x000000ff8f8f7207 */ /* 0x000fe40000000000 */
[----:B------:R-:W-:Y:S01]  /*8280*/  SEL R68, R68, RZ, P1 ;  /* 0x000000ff44447207 */ /* 0x000fe20000800000 */
[----:B------:R-:W-:Y:S01]  /*8290*/  UMOV UR36, UR54 ;  /* 0x0000003600247c82 */ /* 0x000fe20008000000 */
[----:B------:R-:W-:Y:S05]  /*82a0*/  BRA.U UP0, `(.L_x_132) ;  /* 0xffffffdd00187547 */ /* 0x000fea000b83ffff */
[----:B------:R-:W-:Y:S05]  /*82b0*/  EXIT ;  /* 0x000000000000794d */ /* 0x000fea0003800000 */
.L_x_25:
[----:B-1----:R1:W2:Y:S02]  /*82c0*/  SYNCS.PHASECHK.TRANS64.TRYWAIT P0, [R0+URZ+0x2b0], R2 ;  /* 0x0002b002000075a7 */ /* 0x0022a400080011ff */
[----:B--2---:R-:W-:Y:S05]  /*82d0*/  @!P0 NANOSLEEP.SYNCS 0x989680 ;  /* 0x009896800000895d */ /* 0x004fea0003900000 */
[----:B------:R-:W2:Y:S02]  /*82e0*/  @!P0 SYNCS.PHASECHK.TRANS64 P0, [R0+URZ+0x2b0], R2 ;  /* 0x0002b002000085a7 */ /* 0x000ea400080010ff */
[----:B--2---:R-:W-:Y:S05]  /*82f0*/  @!P0 BRA `(.L_x_25) ;  /* 0xfffffffc00f08947 */ /* 0x004fea000383ffff */
[----:B------:R-:W-:Y:S05]  /*8300*/  BRA `(.L_x_133) ;  /* 0xffffff98003c7947 */ /* 0x000fea000383ffff */
.L_x_28:
[----:B-1----:R-:W-:-:S07]  /*8310*/  MOV R0, UR33 ;  /* 0x0000002100007c02 */ /* 0x002fce0008000f00 */
.L_x_134:
[----:B-1----:R1:W2:Y:S02]  /*8320*/  SYNCS.PHASECHK.TRANS64.TRYWAIT P0, [R0+URZ+0x110], R3 ;  /* 0x00011003000075a7 */ /* 0x0022a400080011ff */
[----:B--2---:R-:W-:Y:S05]  /*8330*/  @!P0 NANOSLEEP.SYNCS 0x989680 ;  /* 0x009896800000895d */ /* 0x004fea0003900000 */
[----:B------:R-:W2:Y:S02]  /*8340*/  @!P0 SYNCS.PHASECHK.TRANS64 P0, [R0+URZ+0x110], R3 ;  /* 0x00011003000085a7 */ /* 0x000ea400080010ff */
[----:B--2---:R-:W-:Y:S05]  /*8350*/  @!P0 BRA `(.L_x_134) ;  /* 0xfffffffc00f08947 */ /* 0x004fea000383ffff */
[----:B------:R-:W-:Y:S05]  /*8360*/  BRA `(.L_x_27) ;  /* 0xffffff98007c7947 */ /* 0x000fea000383ffff */
.L_x_35:
[----:B-1----:R-:W-:-:S07]  /*8370*/  MOV R0, UR17 ;  /* 0x0000001100007c02 */ /* 0x002fce0008000f00 */
.L_x_135:
[----:B-1----:R1:W2:Y:S02]  /*8380*/  SYNCS.PHASECHK.TRANS64.TRYWAIT P0, [R0+URZ+0x110], R3 ;  /* 0x00011003000075a7 */ /* 0x0022a400080011ff */
[----:B--2---:R-:W-:Y:S05]  /*8390*/  @!P0 NANOSLEEP.SYNCS 0x989680 ;  /* 0x009896800000895d */ /* 0x004fea0003900000 */
[----:B------:R-:W2:Y:S02]  /*83a0*/  @!P0 SYNCS.PHASECHK.TRANS64 P0, [R0+URZ+0x110], R3 ;  /* 0x00011003000085a7 */ /* 0x000ea400080010ff */
[----:B--2---:R-:W-:Y:S05]  /*83b0*/  @!P0 BRA `(.L_x_135) ;  /* 0xfffffffc00f08947 */ /* 0x004fea000383ffff */
[----:B------:R-:W-:Y:S05]  /*83c0*/  BRA `(.L_x_34) ;  /* 0xffffff9c00387947 */ /* 0x000fea000383ffff */
.L_x_40:
[----:B-1----:R1:W2:Y:S02]  /*83d0*/  SYNCS.PHASECHK.TRANS64.TRYWAIT P0, [R3+URZ+0x240], R0 ;  /* 0x00024000030075a7 */ /* 0x0022a400080011ff */
[----:B--2---:R-:W-:Y:S05]  /*83e0*/  @!P0 NANOSLEEP.SYNCS 0x989680 ;  /* 0x009896800000895d */ /* 0x004fea0003900000 */
[----:B------:R-:W2:Y:S02]  /*83f0*/  @!P0 SYNCS.PHASECHK.TRANS64 P0, [R3+URZ+0x240], R0 ;  /* 0x00024000030085a7 */ /* 0x000ea400080010ff */
[----:B--2---:R-:W-:Y:S05]  /*8400*/  @!P0 BRA `(.L_x_40) ;  /* 0xfffffffc00f08947 */ /* 0x004fea000383ffff */
[----:B------:R-:W-:Y:S05]  /*8410*/  BRA `(.L_x_136) ;  /* 0xffffff9c00d87947 */ /* 0x000fea000383ffff */
.L_x_44:
[----:B------:R-:W-:-:S07]  /*8420*/  MOV R0, UR4 ;  /* 0x0000000400007c02 */ /* 0x000fce0008000f00 */
.L_x_137:
[----:B-1----:R1:W2:Y:S02]  /*8430*/  SYNCS.PHASECHK.TRANS64.TRYWAIT P0, [R0+URZ], R2 ;  /* 0x00000002000075a7 */ /* 0x0022a400080011ff */
[----:B--2---:R-:W-:Y:S05]  /*8440*/  @!P0 NANOSLEEP.SYNCS 0x989680 ;  /* 0x009896800000895d */ /* 0x004fea0003900000 */
[----:B------:R-:W2:Y:S02]  /*8450*/  @!P0 SYNCS.PHASECHK.TRANS64 P0, [R0+URZ], R2 ;  /* 0x00000002000085a7 */ /* 0x000ea400080010ff */
[----:B--2---:R-:W-:Y:S05]  /*8460*/  @!P0 BRA `(.L_x_137) ;  /* 0xfffffffc00f08947 */ /* 0x004fea000383ffff */
[----:B------:R-:W-:Y:S05]  /*8470*/  BRA `(.L_x_138) ;  /* 0xffffffa4007c7947 */ /* 0x000fea000383ffff */
.L_x_45:
[----:B------:R-:W-:-:S07]  /*8480*/  MOV R0, UR5 ;  /* 0x0000000500007c02 */ /* 0x000fce0008000f00 */
.L_x_139:
[----:B-1----:R1:W2:Y:S02]  /*8490*/  SYNCS.PHASECHK.TRANS64.TRYWAIT P0, [R0+URZ], R3 ;  /* 0x00000003000075a7 */ /* 0x0022a400080011ff */
[----:B--2---:R-:W-:Y:S05]  /*84a0*/  @!P0 NANOSLEEP.SYNCS 0x989680 ;  /* 0x009896800000895d */ /* 0x004fea0003900000 */
[----:B------:R-:W2:Y:S02]  /*84b0*/  @!P0 SYNCS.PHASECHK.TRANS64 P0, [R0+URZ], R3 ;  /* 0x00000003000085a7 */ /* 0x000ea400080010ff */
[----:B--2---:R-:W-:Y:S05]  /*84c0*/  @!P0 BRA `(.L_x_139) ;  /* 0xfffffffc00f08947 */ /* 0x004fea000383ffff */
[----:B------:R-:W-:Y:S05]  /*84d0*/  BRA `(.L_x_140) ;  /* 0xffffffa400887947 */ /* 0x000fea000383ffff */
.L_x_46:
[----:B------:R-:W-:-:S07]  /*84e0*/  MOV R0, UR5 ;  /* 0x0000000500007c02 */ /* 0x000fce0008000f00 */
.L_x_141:
[----:B-1----:R1:W2:Y:S02]  /*84f0*/  SYNCS.PHASECHK.TRANS64.TRYWAIT P0, [R0+URZ], R3 ;  /* 0x00000003000075a7 */ /* 0x0022a400080011ff */
[----:B--2---:R-:W-:Y:S05]  /*8500*/  @!P0 NANOSLEEP.SYNCS 0x989680 ;  /* 0x009896800000895d */ /* 0x004fea0003900000 */
[----:B------:R-:W2:Y:S02]  /*8510*/  @!P0 SYNCS.PHASECHK.TRANS64 P0, [R0+URZ], R3 ;  /* 0x00000003000085a7 */ /* 0x000ea400080010ff */
[----:B--2---:R-:W-:Y:S05]  /*8520*/  @!P0 BRA `(.L_x_141) ;  /* 0xfffffffc00f08947 */ /* 0x004fea000383ffff */
[----:B------:R-:W-:Y:S05]  /*8530*/  BRA `(.L_x_142) ;  /* 0xffffffa400947947 */ /* 0x000fea000383ffff */
.L_x_47:
[----:B------:R-:W-:-:S07]  /*8540*/  MOV R0, UR5 ;  /* 0x0000000500007c02 */ /* 0x000fce0008000f00 */
.L_x_143:
[----:B-1----:R1:W2:Y:S02]  /*8550*/  SYNCS.PHASECHK.TRANS64.TRYWAIT P0, [R0+URZ], R3 ;  /* 0x00000003000075a7 */ /* 0x0022a400080011ff */
[----:B--2---:R-:W-:Y:S05]  /*8560*/  @!P0 NANOSLEEP.SYNCS 0x989680 ;  /* 0x009896800000895d */ /* 0x004fea0003900000 */
[----:B------:R-:W2:Y:S02]  /*8570*/  @!P0 SYNCS.PHASECHK.TRANS64 P0, [R0+URZ], R3 ;  /* 0x00000003000085a7 */ /* 0x000ea400080010ff */
[----:B--2---:R-:W-:Y:S05]  /*8580*/  @!P0 BRA `(.L_x_143) ;  /* 0xfffffffc00f08947 */ /* 0x004fea000383ffff */
[----:B------:R-:W-:Y:S05]  /*8590*/  BRA `(.L_x_144) ;  /* 0xffffffa400a07947 */ /* 0x000fea000383ffff */
.L_x_48:
[----:B------:R-:W-:-:S07]  /*85a0*/  MOV R0, UR5 ;  /* 0x0000000500007c02 */ /* 0x000fce0008000f00 */
.L_x_145:
[----:B-1----:R1:W2:Y:S02]  /*85b0*/  SYNCS.PHASECHK.TRANS64.TRYWAIT P0, [R0+URZ], R3 ;  /* 0x00000003000075a7 */ /* 0x0022a400080011ff */
[----:B--2---:R-:W-:Y:S05]  /*85c0*/  @!P0 NANOSLEEP.SYNCS 0x989680 ;  /* 0x009896800000895d */ /* 0x004fea0003900000 */
[----:B------:R-:W2:Y:S02]  /*85d0*/  @!P0 SYNCS.PHASECHK.TRANS64 P0, [R0+URZ], R3 ;  /* 0x00000003000085a7 */ /* 0x000ea400080010ff */
[----:B--2---:R-:W-:Y:S05]  /*85e0*/  @!P0 BRA `(.L_x_145) ;  /* 0xfffffffc00f08947 */ /* 0x004fea000383ffff */
[----:B------:R-:W-:Y:S05]  /*85f0*/  BRA `(.L_x_146) ;  /* 0xffffffa400ac7947 */ /* 0x000fea000383ffff */
.L_x_49:
[----:B------:R-:W-:-:S07]  /*8600*/  MOV R0, UR5 ;  /* 0x0000000500007c02 */ /* 0x000fce0008000f00 */
.L_x_147:
[----:B-1----:R1:W2:Y:S02]  /*8610*/  SYNCS.PHASECHK.TRANS64.TRYWAIT P0, [R0+URZ], R3 ;  /* 0x00000003000075a7 */ /* 0x0022a400080011ff */
[----:B--2---:R-:W-:Y:S05]  /*8620*/  @!P0 NANOSLEEP.SYNCS 0x989680 ;  /* 0x009896800000895d */ /* 0x004fea0003900000 */
[----:B------:R-:W2:Y:S02]  /*8630*/  @!P0 SYNCS.PHASECHK.TRANS64 P0, [R0+URZ], R3 ;  /* 0x00000003000085a7 */ /* 0x000ea400080010ff */
[----:B--2---:R-:W-:Y:S05]  /*8640*/  @!P0 BRA `(.L_x_147) ;  /* 0xfffffffc00f08947 */ /* 0x004fea000383ffff */
[----:B------:R-:W-:Y:S05]  /*8650*/  BRA `(.L_x_148) ;  /* 0xffffffa400b87947 */ /* 0x000fea000383ffff */
.L_x_50:
[----:B------:R-:W-:-:S07]  /*8660*/  MOV R0, UR5 ;  /* 0x0000000500007c02 */ /* 0x000fce0008000f00 */
.L_x_149:
[----:B-1----:R1:W2:Y:S02]  /*8670*/  SYNCS.PHASECHK.TRANS64.TRYWAIT P0, [R0+URZ], R3 ;  /* 0x00000003000075a7 */ /* 0x0022a400080011ff */
[----:B--2---:R-:W-:Y:S05]  /*8680*/  @!P0 NANOSLEEP.SYNCS 0x989680 ;  /* 0x009896800000895d */ /* 0x004fea0003900000 */
[----:B------:R-:W2:Y:S02]  /*8690*/  @!P0 SYNCS.PHASECHK.TRANS64 P0, [R0+URZ], R3 ;  /* 0x00000003000085a7 */ /* 0x000ea400080010ff */
[----:B--2---:R-:W-:Y:S05]  /*86a0*/  @!P0 BRA `(.L_x_149) ;  /* 0xfffffffc00f08947 */ /* 0x004fea000383ffff */
[----:B------:R-:W-:Y:S05]  /*86b0*/  BRA `(.L_x_150) ;  /* 0xffffffa400c47947 */ /* 0x000fea000383ffff */
.L_x_51:
[----:B------:R-:W-:-:S07]  /*86c0*/  MOV R0, UR5 ;  /* 0x0000000500007c02 */ /* 0x000fce0008000f00 */
.L_x_151:
[----:B-1----:R1:W2:Y:S02]  /*86d0*/  SYNCS.PHASECHK.TRANS64.TRYWAIT P0, [R0+URZ], R3 ;  /* 0x00000003000075a7 */ /* 0x0022a400080011ff */
[----:B--2---:R-:W-:Y:S05]  /*86e0*/  @!P0 NANOSLEEP.SYNCS 0x989680 ;  /* 0x009896800000895d */ /* 0x004fea0003900000 */
[----:B------:R-:W2:Y:S02]  /*86f0*/  @!P0 SYNCS.PHASECHK.TRANS64 P0, [R0+URZ], R3 ;  /* 0x00000003000085a7 */ /* 0x000ea400080010ff */
[----:B--2---:R-:W-:Y:S05]  /*8700*/  @!P0 BRA `(.L_x_151) ;  /* 0xfffffffc00f08947 */ /* 0x004fea000383ffff */
[----:B------:R-:W-:Y:S05]  /*8710*/  BRA `(.L_x_152) ;  /* 0xffffffa400d07947 */ /* 0x000fea000383ffff */
.L_x_52:
[----:B------:R-:W-:-:S07]  /*8720*/  MOV R0, UR5 ;  /* 0x0000000500007c02 */ /* 0x000fce0008000f00 */
.L_x_153:
[----:B-1----:R1:W2:Y:S02]  /*8730*/  SYNCS.PHASECHK.TRANS64.TRYWAIT P0, [R0+URZ], R3 ;  /* 0x00000003000075a7 */ /* 0x0022a400080011ff */
[----:B--2---:R-:W-:Y:S05]  /*8740*/  @!P0 NANOSLEEP.SYNCS 0x989680 ;  /* 0x009896800000895d */ /* 0x004fea0003900000 */
[----:B------:R-:W2:Y:S02]  /*8750*/  @!P0 SYNCS.PHASECHK.TRANS64 P0, [R0+URZ], R3 ;  /* 0x00000003000085a7 */ /* 0x000ea400080010ff */
[----:B--2---:R-:W-:Y:S05]  /*8760*/  @!P0 BRA `(.L_x_153) ;  /* 0xfffffffc00f08947 */ /* 0x004fea000383ffff */
[----:B------:R-:W-:Y:S05]  /*8770*/  BRA `(.L_x_154) ;  /* 0xffffffa400dc7947 */ /* 0x000fea000383ffff */
.L_x_53:
[----:B------:R-:W-:-:S07]  /*8780*/  MOV R0, UR5 ;  /* 0x0000000500007c02 */ /* 0x000fce0008000f00 */
.L_x_155:
[----:B-1----:R1:W2:Y:S02]  /*8790*/  SYNCS.PHASECHK.TRANS64.TRYWAIT P0, [R0+URZ], R3 ;  /* 0x00000003000075a7 */ /* 0x0022a400080011ff */
[----:B--2---:R-:W-:Y:S05]  /*87a0*/  @!P0 NANOSLEEP.SYNCS 0x989680 ;  /* 0x009896800000895d */ /* 0x004fea0003900000 */
[----:B------:R-:W2:Y:S02]  /*87b0*/  @!P0 SYNCS.PHASECHK.TRANS64 P0, [R0+URZ], R3 ;  /* 0x00000003000085a7 */ /* 0x000ea400080010ff */
[----:B--2---:R-:W-:Y:S05]  /*87c0*/  @!P0 BRA `(.L_x_155) ;  /* 0xfffffffc00f08947 */ /* 0x004fea000383ffff */
[----:B------:R-:W-:Y:S05]  /*87d0*/  BRA `(.L_x_156) ;  /* 0xffffffa400e87947 */ /* 0x000fea000383ffff */
.L_x_54:
[----:B------:R-:W-:-:S07]  /*87e0*/  MOV R0, UR5 ;  /* 0x0000000500007c02 */ /* 0x000fce0008000f00 */
.L_x_157:
[----:B-1----:R1:W2:Y:S02]  /*87f0*/  SYNCS.PHASECHK.TRANS64.TRYWAIT P0, [R0+URZ], R3 ;  /* 0x00000003000075a7 */ /* 0x0022a400080011ff */
[----:B--2---:R-:W-:Y:S05]  /*8800*/  @!P0 NANOSLEEP.SYNCS 0x989680 ;  /* 0x009896800000895d */ /* 0x004fea0003900000 */
[----:B------:R-:W2:Y:S02]  /*8810*/  @!P0 SYNCS.PHASECHK.TRANS64 P0, [R0+URZ], R3 ;  /* 0x00000003000085a7 */ /* 0x000ea400080010ff */
[----:B--2---:R-:W-:Y:S05]  /*8820*/  @!P0 BRA `(.L_x_157) ;  /* 0xfffffffc00f08947 */ /* 0x004fea000383ffff */
[----:B------:R-:W-:Y:S05]  /*8830*/  BRA `(.L_x_158) ;  /* 0xffffffa400f47947 */ /* 0x000fea000383ffff */
.L_x_55:
[----:B------:R-:W-:-:S07]  /*8840*/  MOV R0, UR5 ;  /* 0x0000000500007c02 */ /* 0x000fce0008000f00 */
.L_x_159:
[----:B-1----:R1:W2:Y:S02]  /*8850*/  SYNCS.PHASECHK.TRANS64.TRYWAIT P0, [R0+URZ], R3 ;  /* 0x00000003000075a7 */ /* 0x0022a400080011ff */
[----:B--2---:R-:W-:Y:S05]  /*8860*/  @!P0 NANOSLEEP.SYNCS 0x989680 ;  /* 0x009896800000895d */ /* 0x004fea0003900000 */
[----:B------:R-:W2:Y:S02]  /*8870*/  @!P0 SYNCS.PHASECHK.TRANS64 P0, [R0+URZ], R3 ;  /* 0x00000003000085a7 */ /* 0x000ea400080010ff */
[----:B--2---:R-:W-:Y:S05]  /*8880*/  @!P0 BRA `(.L_x_159) ;  /* 0xfffffffc00f08947 */ /* 0x004fea000383ffff */
[----:B------:R-:W-:Y:S05]  /*8890*/  BRA `(.L_x_160) ;  /* 0xffffffa800007947 */ /* 0x000fea000383ffff */
.L_x_56:
[----:B------:R-:W-:-:S07]  /*88a0*/  MOV R0, UR5 ;  /* 0x0000000500007c02 */ /* 0x000fce0008000f00 */
.L_x_161:
[----:B-1----:R1:W2:Y:S02]  /*88b0*/  SYNCS.PHASECHK.TRANS64.TRYWAIT P0, [R0+URZ], R3 ;  /* 0x00000003000075a7 */ /* 0x0022a400080011ff */
[----:B--2---:R-:W-:Y:S05]  /*88c0*/  @!P0 NANOSLEEP.SYNCS 0x989680 ;  /* 0x009896800000895d */ /* 0x004fea0003900000 */
[----:B------:R-:W2:Y:S02]  /*88d0*/  @!P0 SYNCS.PHASECHK.TRANS64 P0, [R0+URZ], R3 ;  /* 0x00000003000085a7 */ /* 0x000ea400080010ff */
[----:B--2---:R-:W-:Y:S05]  /*88e0*/  @!P0 BRA `(.L_x_161) ;  /* 0xfffffffc00f08947 */ /* 0x004fea000383ffff */
[----:B------:R-:W-:Y:S05]  /*88f0*/  BRA `(.L_x_162) ;  /* 0xffffffa8000c7947 */ /* 0x000fea000383ffff */
.L_x_57:
[----:B------:R-:W-:-:S07]  /*8900*/  MOV R0, UR5 ;  /* 0x0000000500007c02 */ /* 0x000fce0008000f00 */
.L_x_163:
[----:B-1----:R1:W2:Y:S02]  /*8910*/  SYNCS.PHASECHK.TRANS64.TRYWAIT P0, [R0+URZ], R3 ;  /* 0x00000003000075a7 */ /* 0x0022a400080011ff */
[----:B--2---:R-:W-:Y:S05]  /*8920*/  @!P0 NANOSLEEP.SYNCS 0x989680 ;  /* 0x009896800000895d */ /* 0x004fea0003900000 */
[----:B------:R-:W2:Y:S02]  /*8930*/  @!P0 SYNCS.PHASECHK.TRANS64 P0, [R0+URZ], R3 ;  /* 0x00000003000085a7 */ /* 0x000ea400080010ff */
[----:B--2---:R-:W-:Y:S05]  /*8940*/  @!P0 BRA `(.L_x_163) ;  /* 0xfffffffc00f08947 */ /* 0x004fea000383ffff */
[----:B------:R-:W-:Y:S05]  /*8950*/  BRA `(.L_x_164) ;  /* 0xffffffa800187947 */ /* 0x000fea000383ffff */
.L_x_58:
[----:B------:R-:W-:-:S07]  /*8960*/  MOV R0, UR5 ;  /* 0x0000000500007c02 */ /* 0x000fce0008000f00 */
.L_x_165:
[----:B-1----:R1:W2:Y:S02]  /*8970*/  SYNCS.PHASECHK.TRANS64.TRYWAIT P0, [R0+URZ], R3 ;  /* 0x00000003000075a7 */ /* 0x0022a400080011ff */
[----:B--2---:R-:W-:Y:S05]  /*8980*/  @!P0 NANOSLEEP.SYNCS 0x989680 ;  /* 0x009896800000895d */ /* 0x004fea0003900000 */
[----:B------:R-:W2:Y:S02]  /*8990*/  @!P0 SYNCS.PHASECHK.TRANS64 P0, [R0+URZ], R3 ;  /* 0x00000003000085a7 */ /* 0x000ea400080010ff */
[----:B--2---:R-:W-:Y:S05]  /*89a0*/  @!P0 BRA `(.L_x_165) ;  /* 0xfffffffc00f08947 */ /* 0x004fea000383ffff */
[----:B------:R-:W-:Y:S05]  /*89b0*/  BRA `(.L_x_166) ;  /* 0xffffffa800247947 */ /* 0x000fea000383ffff */
.L_x_59:
[----:B------:R-:W-:-:S07]  /*89c0*/  MOV R0, UR5 ;  /* 0x0000000500007c02 */ /* 0x000fce0008000f00 */
.L_x_167:
[----:B-1----:R1:W2:Y:S02]  /*89d0*/  SYNCS.PHASECHK.TRANS64.TRYWAIT P0, [R0+URZ], R3 ;  /* 0x00000003000075a7 */ /* 0x0022a400080011ff */
[----:B--2---:R-:W-:Y:S05]  /*89e0*/  @!P0 NANOSLEEP.SYNCS 0x989680 ;  /* 0x009896800000895d */ /* 0x004fea0003900000 */
[----:B------:R-:W2:Y:S02]  /*89f0*/  @!P0 SYNCS.PHASECHK.TRANS64 P0, [R0+URZ], R3 ;  /* 0x00000003000085a7 */ /* 0x000ea400080010ff */
[----:B--2---:R-:W-:Y:S05]  /*8a00*/  @!P0 BRA `(.L_x_167) ;  /* 0xfffffffc00f08947 */ /* 0x004fea000383ffff */
[----:B------:R-:W-:Y:S05]  /*8a10*/  BRA `(.L_x_168) ;  /* 0xffffffa800307947 */ /* 0x000fea000383ffff */
.L_x_60:
[----:B------:R-:W-:-:S07]  /*8a20*/  MOV R0, UR5 ;  /* 0x0000000500007c02 */ /* 0x000fce0008000f00 */
.L_x_169:
[----:B-1----:R1:W2:Y:S02]  /*8a30*/  SYNCS.PHASECHK.TRANS64.TRYWAIT P0, [R0+URZ], R3 ;  /* 0x00000003000075a7 */ /* 0x0022a400080011ff */
[----:B--2---:R-:W-:Y:S05]  /*8a40*/  @!P0 NANOSLEEP.SYNCS 0x989680 ;  /* 0x009896800000895d */ /* 0x004fea0003900000 */
[----:B------:R-:W2:Y:S02]  /*8a50*/  @!P0 SYNCS.PHASECHK.TRANS64 P0, [R0+URZ], R3 ;  /* 0x00000003000085a7 */ /* 0x000ea400080010ff */
[----:B--2---:R-:W-:Y:S05]  /*8a60*/  @!P0 BRA `(.L_x_169) ;  /* 0xfffffffc00f08947 */ /* 0x004fea000383ffff */
[----:B------:R-:W-:Y:S05]  /*8a70*/  BRA `(.L_x_170) ;  /* 0xffffffa8003c7947 */ /* 0x000fea000383ffff */
.L_x_61:
[----:B------:R-:W-:-:S07]  /*8a80*/  MOV R0, UR5 ;  /* 0x0000000500007c02 */ /* 0x000fce0008000f00 */
.L_x_171:
[----:B-1----:R1:W2:Y:S02]  /*8a90*/  SYNCS.PHASECHK.TRANS64.TRYWAIT P0, [R0+URZ], R3 ;  /* 0x00000003000075a7 */ /* 0x0022a400080011ff */
[----:B--2---:R-:W-:Y:S05]  /*8aa0*/  @!P0 NANOSLEEP.SYNCS 0x989680 ;  /* 0x009896800000895d */ /* 0x004fea0003900000 */
[----:B------:R-:W2:Y:S02]  /*8ab0*/  @!P0 SYNCS.PHASECHK.TRANS64 P0, [R0+URZ], R3 ;  /* 0x00000003000085a7 */ /* 0x000ea400080010ff */
[----:B--2---:R-:W-:Y:S05]  /*8ac0*/  @!P0 BRA `(.L_x_171) ;  /* 0xfffffffc00f08947 */ /* 0x004fea000383ffff */
[----:B------:R-:W-:Y:S05]  /*8ad0*/  BRA `(.L_x_172) ;  /* 0xffffffa800487947 */ /* 0x000fea000383ffff */
.L_x_62:
[----:B------:R-:W-:-:S07]  /*8ae0*/  MOV R0, UR5 ;  /* 0x0000000500007c02 */ /* 0x000fce0008000f00 */
.L_x_173:
[----:B-1----:R1:W2:Y:S02]  /*8af0*/  SYNCS.PHASECHK.TRANS64.TRYWAIT P0, [R0+URZ], R3 ;  /* 0x00000003000075a7 */ /* 0x0022a400080011ff */
[----:B--2---:R-:W-:Y:S05]  /*8b00*/  @!P0 NANOSLEEP.SYNCS 0x989680 ;  /* 0x009896800000895d */ /* 0x004fea0003900000 */
[----:B------:R-:W2:Y:S02]  /*8b10*/  @!P0 SYNCS.PHASECHK.TRANS64 P0, [R0+URZ], R3 ;  /* 0x00000003000085a7 */ /* 0x000ea400080010ff */
[----:B--2---:R-:W-:Y:S05]  /*8b20*/  @!P0 BRA `(.L_x_173) ;  /* 0xfffffffc00f08947 */ /* 0x004fea000383ffff */
[----:B------:R-:W-:Y:S05]  /*8b30*/  BRA `(.L_x_174) ;  /* 0xffffffa800547947 */ /* 0x000fea000383ffff */
.L_x_63:
[----:B------:R-:W-:-:S07]  /*8b40*/  MOV R0, UR5 ;  /* 0x0000000500007c02 */ /* 0x000fce0008000f00 */
.L_x_175:
[----:B-1----:R1:W2:Y:S02]  /*8b50*/  SYNCS.PHASECHK.TRANS64.TRYWAIT P0, [R0+URZ], R3 ;  /* 0x00000003000075a7 */ /* 0x0022a400080011ff */
[----:B--2---:R-:W-:Y:S05]  /*8b60*/  @!P0 NANOSLEEP.SYNCS 0x989680 ;  /* 0x009896800000895d */ /* 0x004fea0003900000 */
[----:B------:R-:W2:Y:S02]  /*8b70*/  @!P0 SYNCS.PHASECHK.TRANS64 P0, [R0+URZ], R3 ;  /* 0x00000003000085a7 */ /* 0x000ea400080010ff */
[----:B--2---:R-:W-:Y:S05]  /*8b80*/  @!P0 BRA `(.L_x_175) ;  /* 0xfffffffc00f08947 */ /* 0x004fea000383ffff */
[----:B------:R-:W-:Y:S05]  /*8b90*/  BRA `(.L_x_176) ;  /* 0xffffffa800607947 */ /* 0x000fea000383ffff */
.L_x_64:
[----:B------:R-:W-:-:S07]  /*8ba0*/  MOV R0, UR5 ;  /* 0x0000000500007c02 */ /* 0x000fce0008000f00 */
.L_x_177:
[----:B-1----:R1:W2:Y:S02]  /*8bb0*/  SYNCS.PHASECHK.TRANS64.TRYWAIT P0, [R0+URZ], R3 ;  /* 0x00000003000075a7 */ /* 0x0022a400080011ff */
[----:B--2---:R-:W-:Y:S05]  /*8bc0*/  @!P0 NANOSLEEP.SYNCS 0x989680 ;  /* 0x009896800000895d */ /* 0x004fea0003900000 */
[----:B------:R-:W2:Y:S02]  /*8bd0*/  @!P0 SYNCS.PHASECHK.TRANS64 P0, [R0+URZ], R3 ;  /* 0x00000003000085a7 */ /* 0x000ea400080010ff */
[----:B--2---:R-:W-:Y:S05]  /*8be0*/  @!P0 BRA `(.L_x_177) ;  /* 0xfffffffc00f08947 */ /* 0x004fea000383ffff */
[----:B------:R-:W-:Y:S05]  /*8bf0*/  BRA `(.L_x_178) ;  /* 0xffffffa8006c7947 */ /* 0x000fea000383ffff */
.L_x_65:
[----:B------:R-:W-:-:S07]  /*8c00*/  MOV R0, UR5 ;  /* 0x0000000500007c02 */ /* 0x000fce0008000f00 */
.L_x_179:
[----:B-1----:R1:W2:Y:S02]  /*8c10*/  SYNCS.PHASECHK.TRANS64.TRYWAIT P0, [R0+URZ], R3 ;  /* 0x00000003000075a7 */ /* 0x0022a400080011ff */
[----:B--2---:R-:W-:Y:S05]  /*8c20*/  @!P0 NANOSLEEP.SYNCS 0x989680 ;  /* 0x009896800000895d */ /* 0x004fea0003900000 */
[----:B------:R-:W2:Y:S02]  /*8c30*/  @!P0 SYNCS.PHASECHK.TRANS64 P0, [R0+URZ], R3 ;  /* 0x00000003000085a7 */ /* 0x000ea400080010ff */
[----:B--2---:R-:W-:Y:S05]  /*8c40*/  @!P0 BRA `(.L_x_179) ;  /* 0xfffffffc00f08947 */ /* 0x004fea000383ffff */
[----:B------:R-:W-:Y:S05]  /*8c50*/  BRA `(.L_x_180) ;  /* 0xffffffa800787947 */ /* 0x000fea000383ffff */
.L_x_66:
[----:B------:R-:W-:-:S07]  /*8c60*/  MOV R0, UR5 ;  /* 0x0000000500007c02 */ /* 0x000fce0008000f00 */
.L_x_181:
[----:B-1----:R1:W2:Y:S02]  /*8c70*/  SYNCS.PHASECHK.TRANS64.TRYWAIT P0, [R0+URZ], R3 ;  /* 0x00000003000075a7 */ /* 0x0022a400080011ff */
[----:B--2---:R-:W-:Y:S05]  /*8c80*/  @!P0 NANOSLEEP.SYNCS 0x989680 ;  /* 0x009896800000895d */ /* 0x004fea0003900000 */
[----:B------:R-:W2:Y:S02]  /*8c90*/  @!P0 SYNCS.PHASECHK.TRANS64 P0, [R0+URZ], R3 ;  /* 0x00000003000085a7 */ /* 0x000ea400080010ff */
[----:B--2---:R-:W-:Y:S05]  /*8ca0*/  @!P0 BRA `(.L_x_181) ;  /* 0xfffffffc00f08947 */ /* 0x004fea000383ffff */
[----:B------:R-:W-:Y:S05]  /*8cb0*/  BRA `(.L_x_182) ;  /* 0xffffffa800847947 */ /* 0x000fea000383ffff */
.L_x_67:
[----:B------:R-:W-:-:S07]  /*8cc0*/  MOV R0, UR5 ;  /* 0x0000000500007c02 */ /* 0x000fce0008000f00 */
.L_x_183:
[----:B-1----:R1:W2:Y:S02]  /*8cd0*/  SYNCS.PHASECHK.TRANS64.TRYWAIT P0, [R0+URZ], R3 ;  /* 0x00000003000075a7 */ /* 0x0022a400080011ff */
[----:B--2---:R-:W-:Y:S05]  /*8ce0*/  @!P0 NANOSLEEP.SYNCS 0x989680 ;  /* 0x009896800000895d */ /* 0x004fea0003900000 */
[----:B------:R-:W2:Y:S02]  /*8cf0*/  @!P0 SYNCS.PHASECHK.TRANS64 P0, [R0+URZ], R3 ;  /* 0x00000003000085a7 */ /* 0x000ea400080010ff */
[----:B--2---:R-:W-:Y:S05]  /*8d00*/  @!P0 BRA `(.L_x_183) ;  /* 0xfffffffc00f08947 */ /* 0x004fea000383ffff */
[----:B------:R-:W-:Y:S05]  /*8d10*/  BRA `(.L_x_184) ;  /* 0xffffffa800907947 */ /* 0x000fea000383ffff */
.L_x_68:
[----:B------:R-:W-:-:S07]  /*8d20*/  MOV R0, UR5 ;  /* 0x0000000500007c02 */ /* 0x000fce0008000f00 */
.L_x_185:
[----:B-1----:R1:W2:Y:S02]  /*8d30*/  SYNCS.PHASECHK.TRANS64.TRYWAIT P0, [R0+URZ], R3 ;  /* 0x00000003000075a7 */ /* 0x0022a400080011ff */
[----:B--2---:R-:W-:Y:S05]  /*8d40*/  @!P0 NANOSLEEP.SYNCS 0x989680 ;  /* 0x009896800000895d */ /* 0x004fea0003900000 */
[----:B------:R-:W2:Y:S02]  /*8d50*/  @!P0 SYNCS.PHASECHK.TRANS64 P0, [R0+URZ], R3 ;  /* 0x00000003000085a7 */ /* 0x000ea400080010ff */
[----:B--2---:R-:W-:Y:S05]  /*8d60*/  @!P0 BRA `(.L_x_185) ;  /* 0xfffffffc00f08947 */ /* 0x004fea000383ffff */
[----:B------:R-:W-:Y:S05]  /*8d70*/  BRA `(.L_x_186) ;  /* 0xffffffa8009c7947 */ /* 0x000fea000383ffff */
.L_x_69:
[----:B------:R-:W-:-:S07]  /*8d80*/  MOV R0, UR5 ;  /* 0x0000000500007c02 */ /* 0x000fce0008000f00 */
.L_x_187:
[----:B-1----:R1:W2:Y:S02]  /*8d90*/  SYNCS.PHASECHK.TRANS64.TRYWAIT P0, [R0+URZ], R3 ;  /* 0x00000003000075a7 */ /* 0x0022a400080011ff */
[----:B--2---:R-:W-:Y:S05]  /*8da0*/  @!P0 NANOSLEEP.SYNCS 0x989680 ;  /* 0x009896800000895d */ /* 0x004fea0003900000 */
[----:B------:R-:W2:Y:S02]  /*8db0*/  @!P0 SYNCS.PHASECHK.TRANS64 P0, [R0+URZ], R3 ;  /* 0x00000003000085a7 */ /* 0x000ea400080010ff */
[----:B--2---:R-:W-:Y:S05]  /*8dc0*/  @!P0 BRA `(.L_x_187) ;  /* 0xfffffffc00f08947 */ /* 0x004fea000383ffff */
[----:B------:R-:W-:Y:S05]  /*8dd0*/  BRA `(.L_x_188) ;  /* 0xffffffa800a87947 */ /* 0x000fea000383ffff */
.L_x_70:
[----:B------:R-:W-:-:S07]  /*8de0*/  MOV R0, UR5 ;  /* 0x0000000500007c02 */ /* 0x000fce0008000f00 */
.L_x_189:
[----:B-1----:R1:W2:Y:S02]  /*8df0*/  SYNCS.PHASECHK.TRANS64.TRYWAIT P0, [R0+URZ], R3 ;  /* 0x00000003000075a7 */ /* 0x0022a400080011ff */
[----:B--2---:R-:W-:Y:S05]  /*8e00*/  @!P0 NANOSLEEP.SYNCS 0x989680 ;  /* 0x009896800000895d */ /* 0x004fea0003900000 */
[----:B------:R-:W2:Y:S02]  /*8e10*/  @!P0 SYNCS.PHASECHK.TRANS64 P0, [R0+URZ], R3 ;  /* 0x00000003000085a7 */ /* 0x000ea400080010ff */
[----:B--2---:R-:W-:Y:S05]  /*8e20*/  @!P0 BRA `(.L_x_189) ;  /* 0xfffffffc00f08947 */ /* 0x004fea000383ffff */
[----:B------:R-:W-:Y:S05]  /*8e30*/  BRA `(.L_x_190) ;  /* 0xffffffa800b47947 */ /* 0x000fea000383ffff */
.L_x_71:
[----:B------:R-:W-:-:S07]  /*8e40*/  MOV R0, UR5 ;  /* 0x0000000500007c02 */ /* 0x000fce0008000f00 */
.L_x_191:
[----:B-1----:R1:W2:Y:S02]  /*8e50*/  SYNCS.PHASECHK.TRANS64.TRYWAIT P0, [R0+URZ], R3 ;  /* 0x00000003000075a7 */ /* 0x0022a400080011ff */
[----:B--2---:R-:W-:Y:S05]  /*8e60*/  @!P0 NANOSLEEP.SYNCS 0x989680 ;  /* 0x009896800000895d */ /* 0x004fea0003900000 */
[----:B------:R-:W2:Y:S02]  /*8e70*/  @!P0 SYNCS.PHASECHK.TRANS64 P0, [R0+URZ], R3 ;  /* 0x00000003000085a7 */ /* 0x000ea400080010ff */
[----:B--2---:R-:W-:Y:S05]  /*8e80*/  @!P0 BRA `(.L_x_191) ;  /* 0xfffffffc00f08947 */ /* 0x004fea000383ffff */
[----:B------:R-:W-:Y:S05]  /*8e90*/  BRA `(.L_x_192) ;  /* 0xffffffa800c07947 */ /* 0x000fea000383ffff */
.L_x_72:
[----:B------:R-:W-:-:S07]  /*8ea0*/  MOV R0, UR5 ;  /* 0x0000000500007c02 */ /* 0x000fce0008000f00 */
.L_x_193:
[----:B-1----:R1:W2:Y:S02]  /*8eb0*/  SYNCS.PHASECHK.TRANS64.TRYWAIT P0, [R0+URZ], R3 ;  /* 0x00000003000075a7 */ /* 0x0022a400080011ff */
[----:B--2---:R-:W-:Y:S05]  /*8ec0*/  @!P0 NANOSLEEP.SYNCS 0x989680 ;  /* 0x009896800000895d */ /* 0x004fea0003900000 */
[----:B------:R-:W2:Y:S02]  /*8ed0*/  @!P0 SYNCS.PHASECHK.TRANS64 P0, [R0+URZ], R3 ;  /* 0x00000003000085a7 */ /* 0x000ea400080010ff */
[----:B--2---:R-:W-:Y:S05]  /*8ee0*/  @!P0 BRA `(.L_x_193) ;  /* 0xfffffffc00f08947 */ /* 0x004fea000383ffff */
[----:B------:R-:W-:Y:S05]  /*8ef0*/  BRA `(.L_x_194) ;  /* 0xffffffa800cc7947 */ /* 0x000fea000383ffff */
.L_x_73:
[----:B------:R-:W-:-:S07]  /*8f00*/  MOV R0, UR5 ;  /* 0x0000000500007c02 */ /* 0x000fce0008000f00 */
.L_x_195:
[----:B-1----:R1:W2:Y:S02]  /*8f10*/  SYNCS.PHASECHK.TRANS64.TRYWAIT P0, [R0+URZ], R3 ;  /* 0x00000003000075a7 */ /* 0x0022a400080011ff */
[----:B--2---:R-:W-:Y:S05]  /*8f20*/  @!P0 NANOSLEEP.SYNCS 0x989680 ;  /* 0x009896800000895d */ /* 0x004fea0003900000 */
[----:B------:R-:W2:Y:S02]  /*8f30*/  @!P0 SYNCS.PHASECHK.TRANS64 P0, [R0+URZ], R3 ;  /* 0x00000003000085a7 */ /* 0x000ea400080010ff */
[----:B--2---:R-:W-:Y:S05]  /*8f40*/  @!P0 BRA `(.L_x_195) ;  /* 0xfffffffc00f08947 */ /* 0x004fea000383ffff */
[----:B------:R-:W-:Y:S05]  /*8f50*/  BRA `(.L_x_196) ;  /* 0xffffffa800d87947 */ /* 0x000fea000383ffff */
.L_x_74:
[----:B------:R-:W-:-:S07]  /*8f60*/  MOV R0, UR5 ;  /* 0x0000000500007c02 */ /* 0x000fce0008000f00 */
.L_x_197:
[----:B-1----:R1:W2:Y:S02]  /*8f70*/  SYNCS.PHASECHK.TRANS64.TRYWAIT P0, [R0+URZ], R3 ;  /* 0x00000003000075a7 */ /* 0x0022a400080011ff */
[----:B--2---:R-:W-:Y:S05]  /*8f80*/  @!P0 NANOSLEEP.SYNCS 0x989680 ;  /* 0x009896800000895d */ /* 0x004fea0003900000 */
[----:B------:R-:W2:Y:S02]  /*8f90*/  @!P0 SYNCS.PHASECHK.TRANS64 P0, [R0+URZ], R3 ;  /* 0x00000003000085a7 */ /* 0x000ea400080010ff */
[----:B--2---:R-:W-:Y:S05]  /*8fa0*/  @!P0 BRA `(.L_x_197) ;  /* 0xfffffffc00f08947 */ /* 0x004fea000383ffff */
[----:B------:R-:W-:Y:S05]  /*8fb0*/  BRA `(.L_x_198) ;  /* 0xffffffa800e47947 */ /* 0x000fea000383ffff */
.L_x_75:
[----:B------:R-:W-:-:S07]  /*8fc0*/  MOV R0, UR5 ;  /* 0x0000000500007c02 */ /* 0x000fce0008000f00 */
.L_x_199:
[----:B-1----:R1:W2:Y:S02]  /*8fd0*/  SYNCS.PHASECHK.TRANS64.TRYWAIT P0, [R0+URZ], R3 ;  /* 0x00000003000075a7 */ /* 0x0022a400080011ff */
[----:B--2---:R-:W-:Y:S05]  /*8fe0*/  @!P0 NANOSLEEP.SYNCS 0x989680 ;  /* 0x009896800000895d */ /* 0x004fea0003900000 */
[----:B------:R-:W2:Y:S02]  /*8ff0*/  @!P0 SYNCS.PHASECHK.TRANS64 P0, [R0+URZ], R3 ;  /* 0x00000003000085a7 */ /* 0x000ea400080010ff */
[----:B--2---:R-:W-:Y:S05]  /*9000*/  @!P0 BRA `(.L_x_199) ;  /* 0xfffffffc00f08947 */ /* 0x004fea000383ffff */
[----:B------:R-:W-:Y:S05]  /*9010*/  BRA `(.L_x_200) ;  /* 0xffffffa800f07947 */ /* 0x000fea000383ffff */
.L_x_76:
[----:B------:R-:W-:-:S07]  /*9020*/  MOV R0, UR5 ;  /* 0x0000000500007c02 */ /* 0x000fce0008000f00 */
.L_x_201:
[----:B-1----:R1:W2:Y:S02]  /*9030*/  SYNCS.PHASECHK.TRANS64.TRYWAIT P0, [R0+URZ], R3 ;  /* 0x00000003000075a7 */ /* 0x0022a400080011ff */
[----:B--2---:R-:W-:Y:S05]  /*9040*/  @!P0 NANOSLEEP.SYNCS 0x989680 ;  /* 0x009896800000895d */ /* 0x004fea0003900000 */
[----:B------:R-:W2:Y:S02]  /*9050*/  @!P0 SYNCS.PHASECHK.TRANS64 P0, [R0+URZ], R3 ;  /* 0x00000003000085a7 */ /* 0x000ea400080010ff */
[----:B--2---:R-:W-:Y:S05]  /*9060*/  @!P0 BRA `(.L_x_201) ;  /* 0xfffffffc00f08947 */ /* 0x004fea000383ffff */
[----:B------:R-:W-:Y:S05]  /*9070*/  BRA `(.L_x_202) ;  /* 0xffffffa800fc7947 */ /* 0x000fea000383ffff */
.L_x_79:
[----:B-1----:R1:W2:Y:S02]  /*9080*/  SYNCS.PHASECHK.TRANS64.TRYWAIT P0, [R2+URZ+0x2a0], R4 ;  /* 0x0002a004020075a7 */ /* 0x0022a400080011ff */
[----:B--2---:R-:W-:Y:S05]  /*9090*/  @!P0 NANOSLEEP.SYNCS 0x989680 ;  /* 0x009896800000895d */ /* 0x004fea0003900000 */
[----:B------:R-:W2:Y:S02]  /*90a0*/  @!P0 SYNCS.PHASECHK.TRANS64 P0, [R2+URZ+0x2a0], R4 ;  /* 0x0002a004020085a7 */ /* 0x000ea400080010ff */
[----:B--2---:R-:W-:Y:S05]  /*90b0*/  @!P0 BRA `(.L_x_79) ;  /* 0xfffffffc00f08947 */ /* 0x004fea000383ffff */
[----:B------:R-:W-:Y:S05]  /*90c0*/  BRA `(.L_x_203) ;  /* 0xffffffac00587947 */ /* 0x000fea000383ffff */
.L_x_80:
[----:B------:R-:W-:-:S07]  /*90d0*/  MOV R2, UR4 ;  /* 0x0000000400027c02 */ /* 0x000fce0008000f00 */
.L_x_204:
[----:B-1----:R1:W2:Y:S02]  /*90e0*/  SYNCS.PHASECHK.TRANS64.TRYWAIT P0, [R2+URZ+0x250], R5 ;  /* 0x00025005020075a7 */ /* 0x0022a400080011ff */
[----:B--2---:R-:W-:Y:S05]  /*90f0*/  @!P0 NANOSLEEP.SYNCS 0x989680 ;  /* 0x009896800000895d */ /* 0x004fea0003900000 */
[----:B------:R-:W2:Y:S02]  /*9100*/  @!P0 SYNCS.PHASECHK.TRANS64 P0, [R2+URZ+0x250], R5 ;  /* 0x00025005020085a7 */ /* 0x000ea400080010ff */
[----:B--2---:R-:W-:Y:S05]  /*9110*/  @!P0 BRA `(.L_x_204) ;  /* 0xfffffffc00f08947 */ /* 0x004fea000383ffff */
[----:B------:R-:W-:Y:S05]  /*9120*/  BRA `(.L_x_205) ;  /* 0xffffffac00687947 */ /* 0x000fea000383ffff */
.L_x_81:
[----:B-1----:R1:W2:Y:S02]  /*9130*/  SYNCS.PHASECHK.TRANS64.TRYWAIT P1, [R2+URZ+0x240], R4 ;  /* 0x00024004020075a7 */ /* 0x0022a400080211ff */
[----:B--2---:R-:W-:Y:S05]  /*9140*/  @!P1 NANOSLEEP.SYNCS 0x989680 ;  /* 0x009896800000995d */ /* 0x004fea0003900000 */
[----:B------:R-:W2:Y:S02]  /*9150*/  @!P1 SYNCS.PHASECHK.TRANS64 P1, [R2+URZ+0x240], R4 ;  /* 0x00024004020095a7 */ /* 0x000ea400080210ff */
[----:B--2---:R-:W-:Y:S05]  /*9160*/  @!P1 BRA `(.L_x_81) ;  /* 0xfffffffc00f09947 */ /* 0x004fea000383ffff */
[----:B------:R-:W-:Y:S05]  /*9170*/  BRA `(.L_x_206) ;  /* 0xffffffac00987947 */ /* 0x000fea000383ffff */
.L_x_84:
[----:B------:R-:W-:-:S07]  /*9180*/  MOV R0, UR4 ;  /* 0x0000000400007c02 */ /* 0x000fce0008000f00 */
.L_x_207:
[----:B-1----:R1:W2:Y:S02]  /*9190*/  SYNCS.PHASECHK.TRANS64.TRYWAIT P0, [R0+URZ+0x250], R2 ;  /* 0x00025002000075a7 */ /* 0x0022a400080011ff */
[----:B--2---:R-:W-:Y:S05]  /*91a0*/  @!P0 NANOSLEEP.SYNCS 0x989680 ;  /* 0x009896800000895d */ /* 0x004fea0003900000 */
[----:B------:R-:W2:Y:S02]  /*91b0*/  @!P0 SYNCS.PHASECHK.TRANS64 P0, [R0+URZ+0x250], R2 ;  /* 0x00025002000085a7 */ /* 0x000ea400080010ff */
[----:B--2---:R-:W-:Y:S05]  /*91c0*/  @!P0 BRA `(.L_x_207) ;  /* 0xfffffffc00f08947 */ /* 0x004fea000383ffff */
[----:B------:R-:W-:Y:S05]  /*91d0*/  BRA `(.L_x_83) ;  /* 0xffffffac00ec7947 */ /* 0x000fea000383ffff */
.L_x_91:
[----:B-1----:R1:W2:Y:S02]  /*91e0*/  SYNCS.PHASECHK.TRANS64.TRYWAIT P1, [R0+URZ+0x240], R2 ;  /* 0x00024002000075a7 */ /* 0x0022a400080211ff */
[----:B--2---:R-:W-:Y:S05]  /*91f0*/  @!P1 NANOSLEEP.SYNCS 0x989680 ;  /* 0x009896800000995d */ /* 0x004fea0003900000 */
[----:B------:R-:W2:Y:S02]  /*9200*/  @!P1 SYNCS.PHASECHK.TRANS64 P1, [R0+URZ+0x240], R2 ;  /* 0x00024002000095a7 */ /* 0x000ea400080210ff */
[----:B--2---:R-:W-:Y:S05]  /*9210*/  @!P1 BRA `(.L_x_91) ;  /* 0xfffffffc00f09947 */ /* 0x004fea000383ffff */
[----:B------:R-:W-:Y:S05]  /*9220*/  BRA `(.L_x_208) ;  /* 0xffffffb400487947 */ /* 0x000fea000383ffff */
.L_x_92:
[----:B------:R-:W-:-:S07]  /*9230*/  MOV R2, UR18 ;  /* 0x0000001200027c02 */ /* 0x000fce0008000f00 */
.L_x_209:
[----:B-1----:R1:W2:Y:S02]  /*9240*/  SYNCS.PHASECHK.TRANS64.TRYWAIT P0, [R2+URZ+0x280], R0 ;  /* 0x00028000020075a7 */ /* 0x0022a400080011ff */
[----:B--2---:R-:W-:Y:S05]  /*9250*/  @!P0 NANOSLEEP.SYNCS 0x989680 ;  /* 0x009896800000895d */ /* 0x004fea0003900000 */
[----:B------:R-:W2:Y:S02]  /*9260*/  @!P0 SYNCS.PHASECHK.TRANS64 P0, [R2+URZ+0x280], R0 ;  /* 0x00028000020085a7 */ /* 0x000ea400080010ff */
[----:B--2---:R-:W-:Y:S05]  /*9270*/  @!P0 BRA `(.L_x_209) ;  /* 0xfffffffc00f08947 */ /* 0x004fea000383ffff */
[----:B------:R-:W-:Y:S05]  /*9280*/  BRA `(.L_x_210) ;  /* 0xffffffb4007c7947 */ /* 0x000fea000383ffff */
.L_x_95:
[----:B------:R-:W-:Y:S07]  /*9290*/  MOV R0, UR6 ;  /* 0x0000000600007c02 */ /* 0x000fee0008000f00 */
.L_x_211:
[----:B-1----:R1:W2:Y:S02]  /*92a0*/  SYNCS.PHASECHK.TRANS64.TRYWAIT P0, [R0+URZ], R2 ;  /* 0x00000002000075a7 */ /* 0x0022a400080011ff */
[----:B--2---:R-:W-:Y:S05]  /*92b0*/  @!P0 NANOSLEEP.SYNCS 0x989680 ;  /* 0x009896800000895d */ /* 0x004fea0003900000 */
[----:B------:R-:W2:Y:S02]  /*92c0*/  @!P0 SYNCS.PHASECHK.TRANS64 P0, [R0+URZ], R2 ;  /* 0x00000002000085a7 */ /* 0x000ea400080010ff */
[----:B--2---:R-:W-:Y:S05]  /*92d0*/  @!P0 BRA `(.L_x_211) ;  /* 0xfffffffc00f08947 */ /* 0x004fea000383ffff */
[----:B------:R-:W-:Y:S05]  /*92e0*/  BRA `(.L_x_94) ;  /* 0xffffffb4009c7947 */ /* 0x000fea000383ffff */
.L_x_98:
[----:B------:R-:W-:-:S07]  /*92f0*/  MOV R0, UR4 ;  /* 0x0000000400007c02 */ /* 0x000fce0008000f00 */
.L_x_212:
[----:B--2---:R2:W4:Y:S02]  /*9300*/  SYNCS.PHASECHK.TRANS64.TRYWAIT P0, [R0+URZ], R2 ;  /* 0x00000002000075a7 */ /* 0x00452400080011ff */
[----:B----4-:R-:W-:Y:S05]  /*9310*/  @!P0 NANOSLEEP.SYNCS 0x989680 ;  /* 0x009896800000895d */ /* 0x010fea0003900000 */
[----:B------:R-:W4:Y:S02]  /*9320*/  @!P0 SYNCS.PHASECHK.TRANS64 P0, [R0+URZ], R2 ;  /* 0x00000002000085a7 */ /* 0x000f2400080010ff */
[----:B----4-:R-:W-:Y:S05]  /*9330*/  @!P0 BRA `(.L_x_212) ;  /* 0xfffffffc00f08947 */ /* 0x010fea000383ffff */
[----:B------:R-:W-:Y:S05]  /*9340*/  BRA `(.L_x_213) ;  /* 0xffffffb8003c7947 */ /* 0x000fea000383ffff */
.L_x_99:
[----:B------:R-:W-:-:S07]  /*9350*/  MOV R0, UR5 ;  /* 0x0000000500007c02 */ /* 0x000fce0008000f00 */
.L_x_214:
[----:B-1----:R1:W2:Y:S02]  /*9360*/  SYNCS.PHASECHK.TRANS64.TRYWAIT P0, [R0+URZ], R3 ;  /* 0x00000003000075a7 */ /* 0x0022a400080011ff */
[----:B--2---:R-:W-:Y:S05]  /*9370*/  @!P0 NANOSLEEP.SYNCS 0x989680 ;  /* 0x009896800000895d */ /* 0x004fea0003900000 */
[----:B------:R-:W2:Y:S02]  /*9380*/  @!P0 SYNCS.PHASECHK.TRANS64 P0, [R0+URZ], R3 ;  /* 0x00000003000085a7 */ /* 0x000ea400080010ff */
[----:B--2---:R-:W-:Y:S05]  /*9390*/  @!P0 BRA `(.L_x_214) ;  /* 0xfffffffc00f08947 */ /* 0x004fea000383ffff */
[----:B------:R-:W-:Y:S05]  /*93a0*/  BRA `(.L_x_215) ;  /* 0xffffffb800487947 */ /* 0x000fea000383ffff */
.L_x_100:
[----:B------:R-:W-:-:S07]  /*93b0*/  MOV R0, UR5 ;  /* 0x0000000500007c02 */ /* 0x000fce0008000f00 */
.L_x_216:
[----:B-1----:R1:W2:Y:S02]  /*93c0*/  SYNCS.PHASECHK.TRANS64.TRYWAIT P0, [R0+URZ], R3 ;  /* 0x00000003000075a7 */ /* 0x0022a400080011ff */
[----:B--2---:R-:W-:Y:S05]  /*93d0*/  @!P0 NANOSLEEP.SYNCS 0x989680 ;  /* 0x009896800000895d */ /* 0x004fea0003900000 */
[----:B------:R-:W2:Y:S02]  /*93e0*/  @!P0 SYNCS.PHASECHK.TRANS64 P0, [R0+URZ], R3 ;  /* 0x00000003000085a7 */ /* 0x000ea400080010ff */
[----:B--2---:R-:W-:Y:S05]  /*93f0*/  @!P0 BRA `(.L_x_216) ;  /* 0xfffffffc00f08947 */ /* 0x004fea000383ffff */
[----:B------:R-:W-:Y:S05]  /*9400*/  BRA `(.L_x_217) ;  /* 0xffffffb800547947 */ /* 0x000fea000383ffff */
.L_x_101:
[----:B-1----:R-:W-:-:S07]  /*9410*/  MOV R0, UR4 ;  /* 0x0000000400007c02 */ /* 0x002fce0008000f00 */
.L_x_218:
[----:B-1----:R1:W2:Y:S02]  /*9420*/  SYNCS.PHASECHK.TRANS64.TRYWAIT P0, [R0+URZ], R2 ;  /* 0x00000002000075a7 */ /* 0x0022a400080011ff */
[----:B--2---:R-:W-:Y:S05]  /*9430*/  @!P0 NANOSLEEP.SYNCS 0x989680 ;  /* 0x009896800000895d */ /* 0x004fea0003900000 */
[----:B------:R-:W2:Y:S02]  /*9440*/  @!P0 SYNCS.PHASECHK.TRANS64 P0, [R0+URZ], R2 ;  /* 0x00000002000085a7 */ /* 0x000ea400080010ff */
[----:B--2---:R-:W-:Y:S05]  /*9450*/  @!P0 BRA `(.L_x_218) ;  /* 0xfffffffc00f08947 */ /* 0x004fea000383ffff */
[----:B------:R-:W-:Y:S05]  /*9460*/  BRA `(.L_x_219) ;  /* 0xffffffb800607947 */ /* 0x000fea000383ffff */
.L_x_106:
[----:B--2---:R2:W3:Y:S02]  /*9470*/  SYNCS.PHASECHK.TRANS64.TRYWAIT P0, [R7+URZ+0x240], R0 ;  /* 0x00024000070075a7 */ /* 0x0044e400080011ff */
[----:B---3--:R-:W-:Y:S05]  /*9480*/  @!P0 NANOSLEEP.SYNCS 0x989680 ;  /* 0x009896800000895d */ /* 0x008fea0003900000 */
[----:B------:R-:W3:Y:S02]  /*9490*/  @!P0 SYNCS.PHASECHK.TRANS64 P0, [R7+URZ+0x240], R0 ;  /* 0x00024000070085a7 */ /* 0x000ee400080010ff */
[----:B---3--:R-:W-:Y:S05]  /*94a0*/  @!P0 BRA `(.L_x_106) ;  /* 0xfffffffc00f08947 */ /* 0x008fea000383ffff */
[----:B------:R-:W-:Y:S05]  /*94b0*/  BRA `(.L_x_220) ;  /* 0xffffffbc00747947 */ /* 0x000fea000383ffff */
.L_x_109:
[----:B-1----:R-:W-:Y:S07]  /*94c0*/  MOV R0, UR17 ;  /* 0x0000001100007c02 */ /* 0x002fee0008000f00 */
.L_x_221:
[----:B-1----:R1:W2:Y:S02]  /*94d0*/  SYNCS.PHASECHK.TRANS64.TRYWAIT P2, [R0+URZ+0x238], R7 ;  /* 0x00023807000075a7 */ /* 0x0022a400080411ff */
[----:B--2---:R-:W-:Y:S05]  /*94e0*/  @!P2 NANOSLEEP.SYNCS 0x989680 ;  /* 0x009896800000a95d */ /* 0x004fea0003900000 */
[----:B------:R-:W2:Y:S02]  /*94f0*/  @!P2 SYNCS.PHASECHK.TRANS64 P2, [R0+URZ+0x238], R7 ;  /* 0x000238070000a5a7 */ /* 0x000ea400080410ff */
[----:B--2---:R-:W-:Y:S05]  /*9500*/  @!P2 BRA `(.L_x_221) ;  /* 0xfffffffc00f0a947 */ /* 0x004fea000383ffff */
[----:B------:R-:W-:Y:S05]  /*9510*/  BRA `(.L_x_108) ;  /* 0xffffffc000d47947 */ /* 0x000fea000383ffff */
.L_x_112:
[----:B-1----:R-:W-:Y:S07]  /*9520*/  MOV R0, UR17 ;  /* 0x0000001100007c02 */ /* 0x002fee0008000f00 */
.L_x_222:
[----:B-1----:R1:W2:Y:S02]  /*9530*/  SYNCS.PHASECHK.TRANS64.TRYWAIT P0, [R0+URZ+0x228], R6 ;  /* 0x00022806000075a7 */ /* 0x0022a400080011ff */
[----:B--2---:R-:W-:Y:S05]  /*9540*/  @!P0 NANOSLEEP.SYNCS 0x989680 ;  /* 0x009896800000895d */ /* 0x004fea0003900000 */
[----:B------:R-:W2:Y:S02]  /*9550*/  @!P0 SYNCS.PHASECHK.TRANS64 P0, [R0+URZ+0x228], R6 ;  /* 0x00022806000085a7 */ /* 0x000ea400080010ff */
[----:B--2---:R-:W-:Y:S05]  /*9560*/  @!P0 BRA `(.L_x_222) ;  /* 0xfffffffc00f08947 */ /* 0x004fea000383ffff */
[----:B------:R-:W-:Y:S05]  /*9570*/  BRA `(.L_x_223) ;  /* 0xffffffc400247947 */ /* 0x000fea000383ffff */
.L_x_115:
[----:B---3--:R3:W4:Y:S02]  /*9580*/  SYNCS.PHASECHK.TRANS64.TRYWAIT P0, [R3+URZ+0x240], R0 ;  /* 0x00024000030075a7 */ /* 0x00872400080011ff */
[----:B----4-:R-:W-:Y:S05]  /*9590*/  @!P0 NANOSLEEP.SYNCS 0x989680 ;  /* 0x009896800000895d */ /* 0x010fea0003900000 */
[----:B------:R-:W4:Y:S02]  /*95a0*/  @!P0 SYNCS.PHASECHK.TRANS64 P0, [R3+URZ+0x240], R0 ;  /* 0x00024000030085a7 */ /* 0x000f2400080010ff */
[----:B----4-:R-:W-:Y:S05]  /*95b0*/  @!P0 BRA `(.L_x_115) ;  /* 0xfffffffc00f08947 */ /* 0x010fea000383ffff */
[----:B------:R-:W-:Y:S05]  /*95c0*/  BRA `(.L_x_224) ;  /* 0xffffffc800647947 */ /* 0x000fea000383ffff */
.L_x_126:
[----:B-1----:R-:W-:Y:S04]  /*95d0*/  MOV R0, UR44 ;  /* 0x0000002c00007c02 */ /* 0x002fe80008000f00 */
[----:B------:R1:W2:Y:S03]  /*95e0*/  SYNCS.PHASECHK.TRANS64.TRYWAIT P1, [R0+URZ+0x220], R3 ;  /* 0x00022003000075a7 */ /* 0x0002a600080211ff */
[----:B--2---:R-:W-:Y:S05]  /*95f0*/  @!P1 NANOSLEEP.SYNCS 0x989680 ;  /* 0x009896800000995d */ /* 0x004fea0003900000 */
[----:B------:R-:W2:Y:S02]  /*9600*/  @!P1 SYNCS.PHASECHK.TRANS64 P1, [R0+URZ+0x220], R3 ;  /* 0x00022003000095a7 */ /* 0x000ea400080210ff */
[----:B--2---:R-:W-:Y:S05]  /*9610*/  @!P1 BRA `(.L_x_126) ;  /* 0xfffffffc00ec9947 */ /* 0x004fea000383ffff */
[----:B------:R-:W-:Y:S05]  /*9620*/  BRA `(.L_x_125) ;  /* 0xffffffd400bc7947 */ /* 0x000fea000383ffff */
.L_x_128:
[----:B------:R1:W1:Y:S02]  /*9630*/  SYNCS.PHASECHK.TRANS64.TRYWAIT P1, [R22+URZ+0x260], R4 ;  /* 0x00026004160075a7 */ /* 0x00026400080211ff */
[----:B-1----:R-:W-:Y:S05]  /*9640*/  @!P1 NANOSLEEP.SYNCS 0x989680 ;  /* 0x009896800000995d */ /* 0x002fea0003900000 */
[----:B------:R-:W1:Y:S02]  /*9650*/  @!P1 SYNCS.PHASECHK.TRANS64 P1, [R22+URZ+0x260], R4 ;  /* 0x00026004160095a7 */ /* 0x000e6400080210ff */
[----:B-1----:R-:W-:Y:S05]  /*9660*/  @!P1 BRA `(.L_x_128) ;  /* 0xfffffffc00f09947 */ /* 0x002fea000383ffff */
[----:B------:R-:W-:Y:S05]  /*9670*/  BRA `(.L_x_127) ;  /* 0xffffffd800007947 */ /* 0x000fea000383ffff */
        .weak           $__internal_0_$__cuda_sm10x_tcgen05_guardrail_trap_col_being_dealloced_not_returned_by_alloc
        .type           $__internal_0_$__cuda_sm10x_tcgen05_guardrail_trap_col_being_dealloced_not_returned_by_alloc,@function
        .size           $__internal_0_$__cuda_sm10x_tcgen05_guardrail_trap_col_being_dealloced_not_returned_by_alloc,($__internal_1_$__cuda_sm10x_tcgen05_guardrail_trap_phase_invalid_during_alloc - $__internal_0_$__cuda_sm10x_tcgen05_guardrail_trap_col_being_dealloced_not_returned_by_alloc)
$__internal_0_$__cuda_sm10x_tcgen05_guardrail_trap_col_being_dealloced_not_returned_by_alloc:
[----:B------:R-:W-:Y:S05]  /*9680*/  BPT.TRAP 0x1 ;  /* 0x000000040000795c */ /* 0x000fea0000300000 */
[----:B------:R-:W-:-:S04]  /*9690*/  HFMA2 R3, -RZ, RZ, 0, 0 ;  /* 0x00000000ff037431 */ /* 0x000fc800000001ff */
[----:B------:R-:W-:Y:S05]  /*96a0*/  RET.REL.NODEC R2 `(_ZN7cutlass13device_kernelINS_4gemm6kernel13GemmUniversalIN4cute5tupleIJiiiiEEENS1_10collective13CollectiveMmaINS1_35MainloopSm100TmaUmmaWarpSpecializedILi34ELi2ELi4ENS5_IJNS4_1CILi1EEENSA_ILi2EEESB_EEEEENS5_IJNSA_ILi128EEENSA_ILi64EEENSA_ILi32EEEEEENS_12float_e4m3_tENS5_IJlSB_lEEESJ_SK_NS4_8TiledMMAINS4_8MMA_AtomIJNS4_10MMA_TraitsINS4_19SM100_MMA_F8F6F4_SSEJSJ_SJ_fSF_SG_NS4_17integral_constantINS4_4UMMA5MajorELSR_0EEESS_NSP_INSQ_7ScaleInELST_0EEESU_EEEEEENS4_6LayoutINS5_IJSB_SB_SB_EEENS5_IJNSA_ILi0EEESZ_SZ_EEEEENS5_IJNS4_10UnderscoreES12_S12_EEEEENS4_23SM90_TMA_LOAD_MULTICASTENS4_14ComposedLayoutINS4_7SwizzleILi1ELi4ELi3EEENS4_18smem_ptr_flag_bitsILi8EEENSX_INS5_IJNSA_ILi8EEESH_EEENS5_IJSH_SB_EEEEEEEvNS4_8identityENS4_13SM90_TMA_LOADES1F_vS1G_EENS_8epilogue10collective18CollectiveEpilogueINS1J_23Sm100TmaWarpSpecializedILi1ELi1ELi64ELb0ELb0EEEJSI_NS5_IJNSX_ISF_SB_EENSX_ISG_SB_EEEEESJ_SK_SJ_SK_NS1J_6fusion15FusionCallbacksIS1N_NS1R_17LinearCombinationISJ_fSJ_fLNS_15FloatRoundStyleE2EEESI_S1Q_JEEENS4_5SM1004TMEM4LOAD26SM100_TMEM_LOAD_32dp32b64xES1H_NS16_INS17_ILi2ELi4ELi3EEES1A_NSX_INS5_IJS1B_SG_EEENS5_IJSG_SB_EEEEEEENS4_39AutoVectorizingCopyWithAssumedAlignmentILi128EEENS4_14SM90_TMA_STOREES25_S27_S27_EEEvvEEEEvNT_6ParamsE) ;  /* 0xffffff6802547950 */ /* 0x000fea0003c3ffff */
        .weak           $__internal_1_$__cuda_sm10x_tcgen05_guardrail_trap_phase_invalid_during_alloc
        .type           $__internal_1_$__cuda_sm10x_tcgen05_guardrail_trap_phase_invalid_during_alloc,@function
        .size           $__internal_1_$__cuda_sm10x_tcgen05_guardrail_trap_phase_invalid_during_alloc,($__internal_2_$__cuda_sm10x_tcgen05_guardrail_trap_unallocated_columns_being_dealloced - $__internal_1_$__cuda_sm10x_tcgen05_guardrail_trap_phase_invalid_during_alloc)
$__internal_1_$__cuda_sm10x_tcgen05_guardrail_trap_phase_invalid_during_alloc:
[----:B------:R-:W-:Y:S05]  /*96b0*/  BPT.TRAP 0x1 ;  /* 0x000000040000795c */ /* 0x000fea0000300000 */
[----:B------:R-:W-:-:S04]  /*96c0*/  MOV R5, 0x0 ;  /* 0x0000000000057802 */ /* 0x000fc80000000f00 */
[----:B------:R-:W-:Y:S05]  /*96d0*/  RET.REL.NODEC R4 `(_ZN7cutlass13device_kernelINS_4gemm6kernel13GemmUniversalIN4cute5tupleIJiiiiEEENS1_10collective13CollectiveMmaINS1_35MainloopSm100TmaUmmaWarpSpecializedILi34ELi2ELi4ENS5_IJNS4_1CILi1EEENSA_ILi2EEESB_EEEEENS5_IJNSA_ILi128EEENSA_ILi64EEENSA_ILi32EEEEEENS_12float_e4m3_tENS5_IJlSB_lEEESJ_SK_NS4_8TiledMMAINS4_8MMA_AtomIJNS4_10MMA_TraitsINS4_19SM100_MMA_F8F6F4_SSEJSJ_SJ_fSF_SG_NS4_17integral_constantINS4_4UMMA5MajorELSR_0EEESS_NSP_INSQ_7ScaleInELST_0EEESU_EEEEEENS4_6LayoutINS5_IJSB_SB_SB_EEENS5_IJNSA_ILi0EEESZ_SZ_EEEEENS5_IJNS4_10UnderscoreES12_S12_EEEEENS4_23SM90_TMA_LOAD_MULTICASTENS4_14ComposedLayoutINS4_7SwizzleILi1ELi4ELi3EEENS4_18smem_ptr_flag_bitsILi8EEENSX_INS5_IJNSA_ILi8EEESH_EEENS5_IJSH_SB_EEEEEEEvNS4_8identityENS4_13SM90_TMA_LOADES1F_vS1G_EENS_8epilogue10collective18CollectiveEpilogueINS1J_23Sm100TmaWarpSpecializedILi1ELi1ELi64ELb0ELb0EEEJSI_NS5_IJNSX_ISF_SB_EENSX_ISG_SB_EEEEESJ_SK_SJ_SK_NS1J_6fusion15FusionCallbacksIS1N_NS1R_17LinearCombinationISJ_fSJ_fLNS_15FloatRoundStyleE2EEESI_S1Q_JEEENS4_5SM1004TMEM4LOAD26SM100_TMEM_LOAD_32dp32b64xES1H_NS16_INS17_ILi2ELi4ELi3EEES1A_NSX_INS5_IJS1B_SG_EEENS5_IJSG_SB_EEEEEEENS4_39AutoVectorizingCopyWithAssumedAlignmentILi128EEENS4_14SM90_TMA_STOREES25_S27_S27_EEEvvEEEEvNT_6ParamsE) ;  /* 0xffffff6804487950 */ /* 0x000fea0003c3ffff */
        .weak           $__internal_2_$__cuda_sm10x_tcgen05_guardrail_trap_unallocated_columns_being_dealloced
        .type           $__internal_2_$__cuda_sm10x_tcgen05_guardrail_trap_unallocated_columns_being_dealloced,@function
        .size           $__internal_2_$__cuda_sm10x_tcgen05_guardrail_trap_unallocated_columns_being_dealloced,(.L_x_226 - $__internal_2_$__cuda_sm10x_tcgen05_guardrail_trap_unallocated_columns_being_dealloced)
$__internal_2_$__cuda_sm10x_tcgen05_guardrail_trap_unallocated_columns_being_dealloced:
[----:B------:R-:W-:Y:S05]  /*96e0*/  BPT.TRAP 0x1 ;  /* 0x000000040000795c */ /* 0x000fea0000300000 */
[----:B------:R-:W-:-:S04]  /*96f0*/  HFMA2 R3, -RZ, RZ, 0, 0 ;  /* 0x00000000ff037431 */ /* 0x000fc800000001ff */
[----:B------:R-:W-:Y:S05]  /*9700*/  RET.REL.NODEC R2 `(_ZN7cutlass13device_kernelINS_4gemm6kernel13GemmUniversalIN4cute5tupleIJiiiiEEENS1_10collective13CollectiveMmaINS1_35MainloopSm100TmaUmmaWarpSpecializedILi34ELi2ELi4ENS5_IJNS4_1CILi1EEENSA_ILi2EEESB_EEEEENS5_IJNSA_ILi128EEENSA_ILi64EEENSA_ILi32EEEEEENS_12float_e4m3_tENS5_IJlSB_lEEESJ_SK_NS4_8TiledMMAINS4_8MMA_AtomIJNS4_10MMA_TraitsINS4_19SM100_MMA_F8F6F4_SSEJSJ_SJ_fSF_SG_NS4_17integral_constantINS4_4UMMA5MajorELSR_0EEESS_NSP_INSQ_7ScaleInELST_0EEESU_EEEEEENS4_6LayoutINS5_IJSB_SB_SB_EEENS5_IJNSA_ILi0EEESZ_SZ_EEEEENS5_IJNS4_10UnderscoreES12_S12_EEEEENS4_23SM90_TMA_LOAD_MULTICASTENS4_14ComposedLayoutINS4_7SwizzleILi1ELi4ELi3EEENS4_18smem_ptr_flag_bitsILi8EEENSX_INS5_IJNSA_ILi8EEESH_EEENS5_IJSH_SB_EEEEEEEvNS4_8identityENS4_13SM90_TMA_LOADES1F_vS1G_EENS_8epilogue10collective18CollectiveEpilogueINS1J_23Sm100TmaWarpSpecializedILi1ELi1ELi64ELb0ELb0EEEJSI_NS5_IJNSX_ISF_SB_EENSX_ISG_SB_EEEEESJ_SK_SJ_SK_NS1J_6fusion15FusionCallbacksIS1N_NS1R_17LinearCombinationISJ_fSJ_fLNS_15FloatRoundStyleE2EEESI_S1Q_JEEENS4_5SM1004TMEM4LOAD26SM100_TMEM_LOAD_32dp32b64xES1H_NS16_INS17_ILi2ELi4ELi3EEES1A_NSX_INS5_IJS1B_SG_EEENS5_IJSG_SB_EEEEEEENS4_39AutoVectorizingCopyWithAssumedAlignmentILi128EEENS4_14SM90_TMA_STOREES25_S27_S27_EEEvvEEEEvNT_6ParamsE) ;  /* 0xffffff68023c7950 */ /* 0x000fea0003c3ffff */
.L_x_225:
[----:B------:R-:W-:-:S00]  /*9710*/  BRA `(.L_x_225) ;  /* 0xfffffffc00fc7947 */ /* 0x000fc0000383ffff */
[----:B------:R-:W-:-:S00]  /*9720*/  NOP ;  /* 0x0000000000007918 */ /* 0x000fc00000000000 */
        /* <DEDUP_REMOVED lines=13> */
.L_x_226:


//--------------------- .nv.global.init           --------------------------
	.section	.nv.global.init,"aw",@progbits
.nv.global.init:
	.type		$str$27,@object
	.size		$str$27,($str$28 - $str$27)
$str$27:
        /*0000*/ 	.byte	0x28, 0x61, 0x64, 0x64, 0x72, 0x65, 0x73, 0x73, 0x20, 0x26, 0x20, 0x6d, 0x61, 0x73, 0x6b, 0x29
        /*0010*/ 	.byte	0x20, 0x3d, 0x3d, 0x20, 0x30, 0x00
	.type		$str$28,@object
	.size		$str$28,($str$26 - $str$28)
$str$28:
        /*0016*/ 	.byte	0x2f, 0x74, 0x6d, 0x70, 0x2f, 0x63, 0x75, 0x74, 0x6c, 0x61, 0x73, 0x73, 0x5f, 0x73, 0x77, 0x65
        /*0026*/ 	.byte	0x65, 0x70, 0x5f, 0x73, 0x72, 0x63, 0x2f, 0x69, 0x6e, 0x63, 0x6c, 0x75, 0x64, 0x65, 0x2f, 0x63
        /*0036*/ 	.byte	0x75, 0x74, 0x65, 0x2f, 0x70, 0x6f, 0x69, 0x6e, 0x74, 0x65, 0x72, 0x5f, 0x66, 0x6c, 0x61, 0x67
        /*0046*/ 	.byte	0x67, 0x65, 0x64, 0x2e, 0x68, 0x70, 0x70, 0x00
	.type		$str$26,@object
	.size		$str$26,($str$25 - $str$26)
$str$26:
        /*004e*/ 	.byte	0x2f, 0x74, 0x6d, 0x70, 0x2f, 0x63, 0x75, 0x74, 0x6c, 0x61, 0x73, 0x73, 0x5f, 0x73, 0x77, 0x65
        /*005e*/ 	.byte	0x65, 0x70, 0x5f, 0x73, 0x72, 0x63, 0x2f, 0x69, 0x6e, 0x63, 0x6c, 0x75, 0x64, 0x65, 0x2f, 0x63
        /*006e*/ 	.byte	0x75, 0x74, 0x65, 0x2f, 0x61, 0x74, 0x6f, 0x6d, 0x2f, 0x63, 0x6f, 0x70, 0x79, 0x5f, 0x74, 0x72
        /*007e*/ 	.byte	0x61, 0x69, 0x74, 0x73, 0x5f, 0x73, 0x6d, 0x31, 0x30, 0x30, 0x2e, 0x68, 0x70, 0x70, 0x00
	.type		$str$25,@object
	.size		$str$25,(__unnamed_1 - $str$25)
$str$25:
        /*008d*/ 	.byte	0x28, 0x28, 0x75, 0x69, 0x6e, 0x74, 0x33, 0x32, 0x5f, 0x74, 0x28, 0x74, 0x68, 0x72, 0x65, 0x61
        /*009d*/ 	.byte	0x64, 0x49, 0x64, 0x78, 0x2e, 0x78, 0x29, 0x20, 0x2f, 0x20, 0x33, 0x32, 0x29, 0x20, 0x25, 0x20
        /*00ad*/ 	.byte	0x34, 0x29, 0x20, 0x3d, 0x3d, 0x20, 0x28, 0x28, 0x28, 0x74, 0x6d, 0x65, 0x6d, 0x5f, 0x61, 0x64
        /*00bd*/ 	.byte	0x64, 0x72, 0x20, 0x3e, 0x3e, 0x20, 0x31, 0x36, 0x29, 0x20, 0x2f, 0x20, 0x33, 0x32, 0x29, 0x20
        /*00cd*/ 	.byte	0x25, 0x20, 0x34, 0x29, 0x00
	.type		__unnamed_1,@object
	.size		__unnamed_1,(__unnamed_2 - __unnamed_1)
__unnamed_1:
        /*00d2*/ 	.byte	0x61, 0x75, 0x74, 0x6f, 0x20, 0x63, 0x75, 0x74, 0x65, 0x3a, 0x3a, 0x61, 0x73, 0x5f, 0x70, 0x6f
        /* <DEDUP_REMOVED lines=24> */
        /*0262*/ 	.byte	0x43, 0x3c, 0x38, 0x31, 0x39, 0x32, 0x3e, 0x3e, 0x3e, 0x3e, 0x5d, 0x00
	.type		__unnamed_2,@object
	.size		__unnamed_2,(.L_2 - __unnamed_2)
__unnamed_2:
        /* <DEDUP_REMOVED lines=42> */
        /*050e*/ 	.byte	0x3e, 0x3e, 0x3e, 0x3e, 0x5d, 0x00
.L_2:


//--------------------- .nv.shared._ZN7cutlass13device_kernelINS_4gemm6kernel13GemmUniversalIN4cute5tupleIJiiiiEEENS1_10collective13CollectiveMmaINS1_35MainloopSm100TmaUmmaWarpSpecializedILi34ELi2ELi4ENS5_IJNS4_1CILi1EEENSA_ILi2EEESB_EEEEENS5_IJNSA_ILi128EEENSA_ILi64EEENSA_ILi32EEEEEENS_12float_e4m3_tENS5_IJlSB_lEEESJ_SK_NS4_8TiledMMAINS4_8MMA_AtomIJNS4_10MMA_TraitsINS4_19SM100_MMA_F8F6F4_SSEJSJ_SJ_fSF_SG_NS4_17integral_constantINS4_4UMMA5MajorELSR_0EEESS_NSP_INSQ_7ScaleInELST_0EEESU_EEEEEENS4_6LayoutINS5_IJSB_SB_SB_EEENS5_IJNSA_ILi0EEESZ_SZ_EEEEENS5_IJNS4_10UnderscoreES12_S12_EEEEENS4_23SM90_TMA_LOAD_MULTICASTENS4_14ComposedLayoutINS4_7SwizzleILi1ELi4ELi3EEENS4_18smem_ptr_flag_bitsILi8EEENSX_INS5_IJNSA_ILi8EEESH_EEENS5_IJSH_SB_EEEEEEEvNS4_8identityENS4_13SM90_TMA_LOADES1F_vS1G_EENS_8epilogue10collective18CollectiveEpilogueINS1J_23Sm100TmaWarpSpecializedILi1ELi1ELi64ELb0ELb0EEEJSI_NS5_IJNSX_ISF_SB_EENSX_ISG_SB_EEEEESJ_SK_SJ_SK_NS1J_6fusion15FusionCallbacksIS1N_NS1R_17LinearCombinationISJ_fSJ_fLNS_15FloatRoundStyleE2EEESI_S1Q_JEEENS4_5SM1004TMEM4LOAD26SM100_TMEM_LOAD_32dp32b64xES1H_NS16_INS17_ILi2ELi4ELi3EEES1A_NSX_INS5_IJS1B_SG_EEENS5_IJSG_SB_EEEEEEENS4_39AutoVectorizingCopyWithAssumedAlignmentILi128EEENS4_14SM90_TMA_STOREES25_S27_S27_EEEvvEEEEvNT_6ParamsE --------------------------
	.section	.nv.shared._ZN7cutlass13device_kernelINS_4gemm6kernel13GemmUniversalIN4cute5tupleIJiiiiEEENS1_10collective13CollectiveMmaINS1_35MainloopSm100TmaUmmaWarpSpecializedILi34ELi2ELi4ENS5_IJNS4_1CILi1EEENSA_ILi2EEESB_EEEEENS5_IJNSA_ILi128EEENSA_ILi64EEENSA_ILi32EEEEEENS_12float_e4m3_tENS5_IJlSB_lEEESJ_SK_NS4_8TiledMMAINS4_8MMA_AtomIJNS4_10MMA_TraitsINS4_19SM100_MMA_F8F6F4_SSEJSJ_SJ_fSF_SG_NS4_17integral_constantINS4_4UMMA5MajorELSR_0EEESS_NSP_INSQ_7ScaleInELST_0EEESU_EEEEEENS4_6LayoutINS5_IJSB_SB_SB_EEENS5_IJNSA_ILi0EEESZ_SZ_EEEEENS5_IJNS4_10UnderscoreES12_S12_EEEEENS4_23SM90_TMA_LOAD_MULTICASTENS4_14ComposedLayoutINS4_7SwizzleILi1ELi4ELi3EEENS4_18smem_ptr_flag_bitsILi8EEENSX_INS5_IJNSA_ILi8EEESH_EEENS5_IJSH_SB_EEEEEEEvNS4_8identityENS4_13SM90_TMA_LOADES1F_vS1G_EENS_8epilogue10collective18CollectiveEpilogueINS1J_23Sm100TmaWarpSpecializedILi1ELi1ELi64ELb0ELb0EEEJSI_NS5_IJNSX_ISF_SB_EENSX_ISG_SB_EEEEESJ_SK_SJ_SK_NS1J_6fusion15FusionCallbacksIS1N_NS1R_17LinearCombinationISJ_fSJ_fLNS_15FloatRoundStyleE2EEESI_S1Q_JEEENS4_5SM1004TMEM4LOAD26SM100_TMEM_LOAD_32dp32b64xES1H_NS16_INS17_ILi2ELi4ELi3EEES1A_NSX_INS5_IJS1B_SG_EEENS5_IJSG_SB_EEEEEEENS4_39AutoVectorizingCopyWithAssumedAlignmentILi128EEENS4_14SM90_TMA_STOREES25_S27_S27_EEEvvEEEEvNT_6ParamsE,"aw",@nobits
	.sectionflags	@""
	.align	16
	.zero		1024


//--------------------- .nv.shared.reserved.0     --------------------------
	.section	.nv.shared.reserved.0,"aw",@nobits
	.weak		__nv_reservedSMEM_offset_0_alias
	.size		__nv_reservedSMEM_offset_0_alias, 0, 64
	.other		__nv_reservedSMEM_offset_0_alias,@"STO_CUDA_RESERVED_SHARED STV_DEFAULT"
__nv_reservedSMEM_offset_0_alias:
	.zero		0
.nv.shared.reserved.0:
	.zero		64
	.weak		__nv_reservedSMEM_tcgen05_partition
	.type		__nv_reservedSMEM_tcgen05_partition,@object
	.size		__nv_reservedSMEM_tcgen05_partition,(.L_0 - __nv_reservedSMEM_tcgen05_partition)
__nv_reservedSMEM_tcgen05_partition:
	.zero		32
.L_0:


//--------------------- .nv.global                --------------------------
	.section	.nv.global,"aw",@nobits
.nv.global:
	.type		_ZN40_INTERNAL_5ca25d2b_4_k_cu_868bc1d8_324474cute1_E,@object
	.size		_ZN40_INTERNAL_5ca25d2b_4_k_cu_868bc1d8_324474cute1_E,(_ZN40_INTERNAL_5ca25d2b_4_k_cu_868bc1d8_324474cuda3std3__45__cpo6cbeginE - _ZN40_INTERNAL_5ca25d2b_4_k_cu_868bc1d8_324474cute1_E)
_ZN40_INTERNAL_5ca25d2b_4_k_cu_868bc1d8_324474cute1_E:
	.zero		1
	.type		_ZN40_INTERNAL_5ca25d2b_4_k_cu_868bc1d8_324474cuda3std3__45__cpo6cbeginE,@object
	.size		_ZN40_INTERNAL_5ca25d2b_4_k_cu_868bc1d8_324474cuda3std3__45__cpo6cbeginE,(_ZN40_INTERNAL_5ca25d2b_4_k_cu_868bc1d8_324474cuda3std3__48in_placeE - _ZN40_INTERNAL_5ca25d2b_4_k_cu_868bc1d8_324474cuda3std3__45__cpo6cbeginE)
_ZN40_INTERNAL_5ca25d2b_4_k_cu_868bc1d8_324474cuda3std3__45__cpo6cbeginE:
	.zero		1
	.type		_ZN40_INTERNAL_5ca25d2b_4_k_cu_868bc1d8_324474cuda3std3__48in_placeE,@object
	.size		_ZN40_INTERNAL_5ca25d2b_4_k_cu_868bc1d8_324474cuda3std3__48in_placeE,(_ZN40_INTERNAL_5ca25d2b_4_k_cu_868bc1d8_324474cuda3std6ranges3__45__cpo9iter_moveE - _ZN40_INTERNAL_5ca25d2b_4_k_cu_868bc1d8_324474cuda3std3__48in_placeE)
_ZN40_INTERNAL_5ca25d2b_4_k_cu_868bc1d8_324474cuda3std3__48in_placeE:
	.zero		1
	.type		_ZN40_INTERNAL_5ca25d2b_4_k_cu_868bc1d8_324474cuda3std6ranges3__45__cpo9iter_moveE,@object
	.size		_ZN40_INTERNAL_5ca25d2b_4_k_cu_868bc1d8_324474cuda3std6ranges3__45__cpo9iter_moveE,(_ZN40_INTERNAL_5ca25d2b_4_k_cu_868bc1d8_324474cuda3std3__45__cpo5beginE - _ZN40_INTERNAL_5ca25d2b_4_k_cu_868bc1d8_324474cuda3std6ranges3__45__cpo9iter_moveE)
_ZN40_INTERNAL_5ca25d2b_4_k_cu_868bc1d8_324474cuda3std6ranges3__45__cpo9iter_moveE:
	.zero		1
	.type		_ZN40_INTERNAL_5ca25d2b_4_k_cu_868bc1d8_324474cuda3std3__45__cpo5beginE,@object
	.size		_ZN40_INTERNAL_5ca25d2b_4_k_cu_868bc1d8_324474cuda3std3__45__cpo5beginE,(_ZN40_INTERNAL_5ca25d2b_4_k_cu_868bc1d8_324474cuda3std3__442_GLOBAL__N__5ca25d2b_4_k_cu_868bc1d8_324476ignoreE - _ZN40_INTERNAL_5ca25d2b_4_k_cu_868bc1d8_324474cuda3std3__45__cpo5beginE)
_ZN40_INTERNAL_5ca25d2b_4_k_cu_868bc1d8_324474cuda3std3__45__cpo5beginE:
	.zero		1
	.type		_ZN40_INTERNAL_5ca25d2b_4_k_cu_868bc1d8_324474cuda3std3__442_GLOBAL__N__5ca25d2b_4_k_cu_868bc1d8_324476ignoreE,@object
	.size		_ZN40_INTERNAL_5ca25d2b_4_k_cu_868bc1d8_324474cuda3std3__442_GLOBAL__N__5ca25d2b_4_k_cu_868bc1d8_324476ignoreE,(_ZN40_INTERNAL_5ca25d2b_4_k_cu_868bc1d8_324474cute7productE - _ZN40_INTERNAL_5ca25d2b_4_k_cu_868bc1d8_324474cuda3std3__442_GLOBAL__N__5ca25d2b_4_k_cu_868bc1d8_324476ignoreE)
_ZN40_INTERNAL_5ca25d2b_4_k_cu_868bc1d8_324474cuda3std3__442_GLOBAL__N__5ca25d2b_4_k_cu_868bc1d8_324476ignoreE:
	.zero		1
	.type		_ZN40_INTERNAL_5ca25d2b_4_k_cu_868bc1d8_324474cute7productE,@object
	.size		_ZN40_INTERNAL_5ca25d2b_4_k_cu_868bc1d8_324474cute7productE,(_ZN40_INTERNAL_5ca25d2b_4_k_cu_868bc1d8_324474cuda3std3__45__cpo3endE - _ZN40_INTERNAL_5ca25d2b_4_k_cu_868bc1d8_324474cute7productE)
_ZN40_INTERNAL_5ca25d2b_4_k_cu_868bc1d8_324474cute7productE:
	.zero		1
	.type		_ZN40_INTERNAL_5ca25d2b_4_k_cu_868bc1d8_324474cuda3std3__45__cpo3endE,@object
	.size		_ZN40_INTERNAL_5ca25d2b_4_k_cu_868bc1d8_324474cuda3std3__45__cpo3endE,(_ZN40_INTERNAL_5ca25d2b_4_k_cu_868bc1d8_324474cuda3std3__419piecewise_constructE - _ZN40_INTERNAL_5ca25d2b_4_k_cu_868bc1d8_324474cuda3std3__45__cpo3endE)
_ZN40_INTERNAL_5ca25d2b_4_k_cu_868bc1d8_324474cuda3std3__45__cpo3endE:
	.zero		1
	.type		_ZN40_INTERNAL_5ca25d2b_4_k_cu_868bc1d8_324474cuda3std3__419piecewise_constructE,@object
	.size		_ZN40_INTERNAL_5ca25d2b_4_k_cu_868bc1d8_324474cuda3std3__419piecewise_constructE,(_ZN40_INTERNAL_5ca25d2b_4_k_cu_868bc1d8_324474cuda3std3__45__cpo4cendE - _ZN40_INTERNAL_5ca25d2b_4_k_cu_868bc1d8_324474cuda3std3__419piecewise_constructE)
_ZN40_INTERNAL_5ca25d2b_4_k_cu_868bc1d8_324474cuda3std3__419piecewise_constructE:
	.zero		1
	.type		_ZN40_INTERNAL_5ca25d2b_4_k_cu_868bc1d8_324474cuda3std3__45__cpo4cendE,@object
	.size		_ZN40_INTERNAL_5ca25d2b_4_k_cu_868bc1d8_324474cuda3std3__45__cpo4cendE,(_ZN40_INTERNAL_5ca25d2b_4_k_cu_868bc1d8_324474cuda3std6ranges3__45__cpo4swapE - _ZN40_INTERNAL_5ca25d2b_4_k_cu_868bc1d8_324474cuda3std3__45__cpo4cendE)
_ZN40_INTERNAL_5ca25d2b_4_k_cu_868bc1d8_324474cuda3std3__45__cpo4cendE:
	.zero		1
	.type		_ZN40_INTERNAL_5ca25d2b_4_k_cu_868bc1d8_324474cuda3std6ranges3__45__cpo4swapE,@object
	.size		_ZN40_INTERNAL_5ca25d2b_4_k_cu_868bc1d8_324474cuda3std6ranges3__45__cpo4swapE,(.L_10 - _ZN40_INTERNAL_5ca25d2b_4_k_cu_868bc1d8_324474cuda3std6ranges3__45__cpo4swapE)
_ZN40_INTERNAL_5ca25d2b_4_k_cu_868bc1d8_324474cuda3std6ranges3__45__cpo4swapE:
	.zero		1
.L_10:


//--------------------- .nv.constant0._ZN7cutlass13device_kernelINS_4gemm6kernel13GemmUniversalIN4cute5tupleIJiiiiEEENS1_10collective13CollectiveMmaINS1_35MainloopSm100TmaUmmaWarpSpecializedILi34ELi2ELi4ENS5_IJNS4_1CILi1EEENSA_ILi2EEESB_EEEEENS5_IJNSA_ILi128EEENSA_ILi64EEENSA_ILi32EEEEEENS_12float_e4m3_tENS5_IJlSB_lEEESJ_SK_NS4_8TiledMMAINS4_8MMA_AtomIJNS4_10MMA_TraitsINS4_19SM100_MMA_F8F6F4_SSEJSJ_SJ_fSF_SG_NS4_17integral_constantINS4_4UMMA5MajorELSR_0EEESS_NSP_INSQ_7ScaleInELST_0EEESU_EEEEEENS4_6LayoutINS5_IJSB_SB_SB_EEENS5_IJNSA_ILi0EEESZ_SZ_EEEEENS5_IJNS4_10UnderscoreES12_S12_EEEEENS4_23SM90_TMA_LOAD_MULTICASTENS4_14ComposedLayoutINS4_7SwizzleILi1ELi4ELi3EEENS4_18smem_ptr_flag_bitsILi8EEENSX_INS5_IJNSA_ILi8EEESH_EEENS5_IJSH_SB_EEEEEEEvNS4_8identityENS4_13SM90_TMA_LOADES1F_vS1G_EENS_8epilogue10collective18CollectiveEpilogueINS1J_23Sm100TmaWarpSpecializedILi1ELi1ELi64ELb0ELb0EEEJSI_NS5_IJNSX_ISF_SB_EENSX_ISG_SB_EEEEESJ_SK_SJ_SK_NS1J_6fusion15FusionCallbacksIS1N_NS1R_17LinearCombinationISJ_fSJ_fLNS_15FloatRoundStyleE2EEESI_S1Q_JEEENS4_5SM1004TMEM4LOAD26SM100_TMEM_LOAD_32dp32b64xES1H_NS16_INS17_ILi2ELi4ELi3EEES1A_NSX_INS5_IJS1B_SG_EEENS5_IJSG_SB_EEEEEEENS4_39AutoVectorizingCopyWithAssumedAlignmentILi128EEENS4_14SM90_TMA_STOREES25_S27_S27_EEEvvEEEEvNT_6ParamsE --------------------------
	.section	.nv.constant0._ZN7cutlass13device_kernelINS_4gemm6kernel13GemmUniversalIN4cute5tupleIJiiiiEEENS1_10collective13CollectiveMmaINS1_35MainloopSm100TmaUmmaWarpSpecializedILi34ELi2ELi4ENS5_IJNS4_1CILi1EEENSA_ILi2EEESB_EEEEENS5_IJNSA_ILi128EEENSA_ILi64EEENSA_ILi32EEEEEENS_12float_e4m3_tENS5_IJlSB_lEEESJ_SK_NS4_8TiledMMAINS4_8MMA_AtomIJNS4_10MMA_TraitsINS4_19SM100_MMA_F8F6F4_SSEJSJ_SJ_fSF_SG_NS4_17integral_constantINS4_4UMMA5MajorELSR_0EEESS_NSP_INSQ_7ScaleInELST_0EEESU_EEEEEENS4_6LayoutINS5_IJSB_SB_SB_EEENS5_IJNSA_ILi0EEESZ_SZ_EEEEENS5_IJNS4_10UnderscoreES12_S12_EEEEENS4_23SM90_TMA_LOAD_MULTICASTENS4_14ComposedLayoutINS4_7SwizzleILi1ELi4ELi3EEENS4_18smem_ptr_flag_bitsILi8EEENSX_INS5_IJNSA_ILi8EEESH_EEENS5_IJSH_SB_EEEEEEEvNS4_8identityENS4_13SM90_TMA_LOADES1F_vS1G_EENS_8epilogue10collective18CollectiveEpilogueINS1J_23Sm100TmaWarpSpecializedILi1ELi1ELi64ELb0ELb0EEEJSI_NS5_IJNSX_ISF_SB_EENSX_ISG_SB_EEEEESJ_SK_SJ_SK_NS1J_6fusion15FusionCallbacksIS1N_NS1R_17LinearCombinationISJ_fSJ_fLNS_15FloatRoundStyleE2EEESI_S1Q_JEEENS4_5SM1004TMEM4LOAD26SM100_TMEM_LOAD_32dp32b64xES1H_NS16_INS17_ILi2ELi4ELi3EEES1A_NSX_INS5_IJS1B_SG_EEENS5_IJSG_SB_EEEEEEENS4_39AutoVectorizingCopyWithAssumedAlignmentILi128EEENS4_14SM90_TMA_STOREES25_S27_S27_EEEvvEEEEvNT_6ParamsE,"a",@progbits
	.sectionflags	@""
	.align	4
.nv.constant0._ZN7cutlass13device_kernelINS_4gemm6kernel13GemmUniversalIN4cute5tupleIJiiiiEEENS1_10collective13CollectiveMmaINS1_35MainloopSm100TmaUmmaWarpSpecializedILi34ELi2ELi4ENS5_IJNS4_1CILi1EEENSA_ILi2EEESB_EEEEENS5_IJNSA_ILi128EEENSA_ILi64EEENSA_ILi32EEEEEENS_12float_e4m3_tENS5_IJlSB_lEEESJ_SK_NS4_8TiledMMAINS4_8MMA_AtomIJNS4_10MMA_TraitsINS4_19SM100_MMA_F8F6F4_SSEJSJ_SJ_fSF_SG_NS4_17integral_constantINS4_4UMMA5MajorELSR_0EEESS_NSP_INSQ_7ScaleInELST_0EEESU_EEEEEENS4_6LayoutINS5_IJSB_SB_SB_EEENS5_IJNSA_ILi0EEESZ_SZ_EEEEENS5_IJNS4_10UnderscoreES12_S12_EEEEENS4_23SM90_TMA_LOAD_MULTICASTENS4_14ComposedLayoutINS4_7SwizzleILi1ELi4ELi3EEENS4_18smem_ptr_flag_bitsILi8EEENSX_INS5_IJNSA_ILi8EEESH_EEENS5_IJSH_SB_EEEEEEEvNS4_8identityENS4_13SM90_TMA_LOADES1F_vS1G_EENS_8epilogue10collective18CollectiveEpilogueINS1J_23Sm100TmaWarpSpecializedILi1ELi1ELi64ELb0ELb0EEEJSI_NS5_IJNSX_ISF_SB_EENSX_ISG_SB_EEEEESJ_SK_SJ_SK_NS1J_6fusion15FusionCallbacksIS1N_NS1R_17LinearCombinationISJ_fSJ_fLNS_15FloatRoundStyleE2EEESI_S1Q_JEEENS4_5SM1004TMEM4LOAD26SM100_TMEM_LOAD_32dp32b64xES1H_NS16_INS17_ILi2ELi4ELi3EEES1A_NSX_INS5_IJS1B_SG_EEENS5_IJSG_SB_EEEEEEENS4_39AutoVectorizingCopyWithAssumedAlignmentILi128EEENS4_14SM90_TMA_STOREES25_S27_S27_EEEvvEEEEvNT_6ParamsE:
	.zero		2944


//--------------------- SYMBOLS --------------------------

	.type		.nv.reservedSmem.offset0,@object
	.size		.nv.reservedSmem.offset0,0x4
	.type		.nv.reservedSmem.cap,@object
	.size		.nv.reservedSmem.cap,0x4
	.type		__assertfail,@function
